//
// Generated by NVIDIA NVVM Compiler
//
// Compiler Build ID: CL-36424714
// Cuda compilation tools, release 13.0, V13.0.88
// Based on NVVM 20.0.0
//

.version 9.0
.target sm_100
.address_size 64

	// .globl	divergence
.const .align 4 .u32 U_FEILD;
.const .align 4 .u32 V_FEILD = 1;
.const .align 4 .u32 S_FEILD = 2;

.visible .entry divergence(
	.param .u64 .ptr .align 1 divergence_param_0,
	.param .u64 .ptr .align 1 divergence_param_1,
	.param .u64 .ptr .align 1 divergence_param_2,
	.param .u32 divergence_param_3,
	.param .u32 divergence_param_4
)
{
	.reg .pred 	%p<8>;
	.reg .b32 	%r<20>;
	.reg .b32 	%f<8>;
	.reg .b64 	%rd<13>;

	ld.param.u64 	%rd1, [divergence_param_0];
	ld.param.u64 	%rd2, [divergence_param_1];
	ld.param.u64 	%rd3, [divergence_param_2];
	ld.param.u32 	%r4, [divergence_param_3];
	ld.param.u32 	%r6, [divergence_param_4];
	mov.u32 	%r7, %ctaid.x;
	mov.u32 	%r8, %ntid.x;
	mov.u32 	%r9, %tid.x;
	mad.lo.s32 	%r10, %r7, %r8, %r9;
	mov.u32 	%r11, %ctaid.y;
	mov.u32 	%r12, %ntid.y;
	mov.u32 	%r13, %tid.y;
	mad.lo.s32 	%r14, %r11, %r12, %r13;
	setp.lt.s32 	%p1, %r10, 1;
	setp.eq.s32 	%p2, %r14, 0;
	or.pred  	%p3, %p1, %p2;
	add.s32 	%r15, %r6, -1;
	setp.ge.s32 	%p4, %r10, %r15;
	or.pred  	%p5, %p3, %p4;
	add.s32 	%r16, %r4, -1;
	setp.ge.s32 	%p6, %r14, %r16;
	or.pred  	%p7, %p5, %p6;
	@%p7 bra 	$L__BB0_2;
	cvta.to.global.u64 	%rd4, %rd2;
	cvta.to.global.u64 	%rd5, %rd3;
	cvta.to.global.u64 	%rd6, %rd1;
	mad.lo.s32 	%r17, %r6, %r14, %r10;
	mul.wide.s32 	%rd7, %r17, 4;
	add.s64 	%rd8, %rd4, %rd7;
	ld.global.f32 	%f1, [%rd8+4];
	ld.global.f32 	%f2, [%rd8];
	sub.f32 	%f3, %f1, %f2;
	add.s32 	%r18, %r17, %r6;
	add.s32 	%r19, %r18, 1;
	mul.wide.s32 	%rd9, %r19, 4;
	add.s64 	%rd10, %rd5, %rd9;
	ld.global.f32 	%f4, [%rd10];
	add.s64 	%rd11, %rd5, %rd7;
	ld.global.f32 	%f5, [%rd11];
	sub.f32 	%f6, %f4, %f5;
	add.f32 	%f7, %f3, %f6;
	add.s64 	%rd12, %rd6, %rd7;
	st.global.f32 	[%rd12], %f7;
$L__BB0_2:
	ret;

}
	// .globl	pressure
.visible .entry pressure(
	.param .u64 .ptr .align 1 pressure_param_0,
	.param .u64 .ptr .align 1 pressure_param_1,
	.param .u64 .ptr .align 1 pressure_param_2,
	.param .u32 pressure_param_3,
	.param .u32 pressure_param_4
)
{
	.reg .pred 	%p<8>;
	.reg .b32 	%r<24>;
	.reg .b32 	%f<11>;
	.reg .b64 	%rd<16>;

	ld.param.u64 	%rd1, [pressure_param_0];
	ld.param.u64 	%rd2, [pressure_param_1];
	ld.param.u64 	%rd3, [pressure_param_2];
	ld.param.u32 	%r4, [pressure_param_3];
	ld.param.u32 	%r6, [pressure_param_4];
	mov.u32 	%r7, %ctaid.x;
	mov.u32 	%r8, %ntid.x;
	mov.u32 	%r9, %tid.x;
	mad.lo.s32 	%r10, %r7, %r8, %r9;
	mov.u32 	%r11, %ctaid.y;
	mov.u32 	%r12, %ntid.y;
	mov.u32 	%r13, %tid.y;
	mad.lo.s32 	%r14, %r11, %r12, %r13;
	setp.lt.s32 	%p1, %r10, 1;
	setp.eq.s32 	%p2, %r14, 0;
	or.pred  	%p3, %p1, %p2;
	add.s32 	%r15, %r6, -1;
	setp.ge.s32 	%p4, %r10, %r15;
	or.pred  	%p5, %p3, %p4;
	add.s32 	%r16, %r4, -1;
	setp.ge.s32 	%p6, %r14, %r16;
	or.pred  	%p7, %p5, %p6;
	@%p7 bra 	$L__BB1_2;
	cvta.to.global.u64 	%rd4, %rd2;
	cvta.to.global.u64 	%rd5, %rd3;
	cvta.to.global.u64 	%rd6, %rd1;
	mul.lo.s32 	%r17, %r6, %r14;
	add.s32 	%r18, %r17, %r10;
	add.s32 	%r19, %r17, %r6;
	add.s32 	%r20, %r18, %r6;
	mul.wide.s32 	%rd7, %r20, 4;
	add.s64 	%rd8, %rd4, %rd7;
	ld.global.f32 	%f1, [%rd8];
	shl.b32 	%r21, %r6, 1;
	sub.s32 	%r22, %r19, %r21;
	add.s32 	%r23, %r22, %r10;
	mul.wide.s32 	%rd9, %r23, 4;
	add.s64 	%rd10, %rd4, %rd9;
	ld.global.f32 	%f2, [%rd10];
	add.f32 	%f3, %f1, %f2;
	mul.wide.s32 	%rd11, %r6, 4;
	add.s64 	%rd12, %rd10, %rd11;
	ld.global.f32 	%f4, [%rd12+4];
	add.f32 	%f5, %f3, %f4;
	ld.global.f32 	%f6, [%rd12+-4];
	add.f32 	%f7, %f5, %f6;
	mul.wide.s32 	%rd13, %r18, 4;
	add.s64 	%rd14, %rd5, %rd13;
	ld.global.f32 	%f8, [%rd14];
	sub.f32 	%f9, %f7, %f8;
	mul.f32 	%f10, %f9, 0f3E800000;
	add.s64 	%rd15, %rd6, %rd13;
	st.global.f32 	[%rd15], %f10;
$L__BB1_2:
	ret;

}
	// .globl	incompress
.visible .entry incompress(
	.param .u64 .ptr .align 1 incompress_param_0,
	.param .u64 .ptr .align 1 incompress_param_1,
	.param .u64 .ptr .align 1 incompress_param_2,
	.param .u32 incompress_param_3,
	.param .u32 incompress_param_4
)
{
	.reg .pred 	%p<8>;
	.reg .b32 	%r<18>;
	.reg .b32 	%f<10>;
	.reg .b64 	%rd<13>;

	ld.param.u64 	%rd1, [incompress_param_0];
	ld.param.u64 	%rd2, [incompress_param_1];
	ld.param.u64 	%rd3, [incompress_param_2];
	ld.param.u32 	%r4, [incompress_param_3];
	ld.param.u32 	%r6, [incompress_param_4];
	mov.u32 	%r7, %ctaid.x;
	mov.u32 	%r8, %ntid.x;
	mov.u32 	%r9, %tid.x;
	mad.lo.s32 	%r10, %r7, %r8, %r9;
	mov.u32 	%r11, %ctaid.y;
	mov.u32 	%r12, %ntid.y;
	mov.u32 	%r13, %tid.y;
	mad.lo.s32 	%r14, %r11, %r12, %r13;
	setp.lt.s32 	%p1, %r10, 1;
	setp.eq.s32 	%p2, %r14, 0;
	or.pred  	%p3, %p1, %p2;
	add.s32 	%r15, %r6, -1;
	setp.ge.s32 	%p4, %r10, %r15;
	or.pred  	%p5, %p3, %p4;
	add.s32 	%r16, %r4, -1;
	setp.ge.s32 	%p6, %r14, %r16;
	or.pred  	%p7, %p5, %p6;
	@%p7 bra 	$L__BB2_2;
	cvta.to.global.u64 	%rd4, %rd3;
	cvta.to.global.u64 	%rd5, %rd1;
	cvta.to.global.u64 	%rd6, %rd2;
	mad.lo.s32 	%r17, %r6, %r14, %r10;
	mul.wide.s32 	%rd7, %r17, 4;
	add.s64 	%rd8, %rd4, %rd7;
	ld.global.f32 	%f1, [%rd8+4];
	ld.global.f32 	%f2, [%rd8];
	sub.f32 	%f3, %f1, %f2;
	mul.wide.s32 	%rd9, %r6, 4;
	add.s64 	%rd10, %rd8, %rd9;
	ld.global.f32 	%f4, [%rd10];
	sub.f32 	%f5, %f4, %f2;
	add.s64 	%rd11, %rd5, %rd7;
	ld.global.f32 	%f6, [%rd11];
	sub.f32 	%f7, %f6, %f3;
	st.global.f32 	[%rd11], %f7;
	add.s64 	%rd12, %rd6, %rd7;
	ld.global.f32 	%f8, [%rd12];
	sub.f32 	%f9, %f8, %f5;
	st.global.f32 	[%rd12], %f9;
$L__BB2_2:
	ret;

}
	// .globl	advect_velocity
.visible .entry advect_velocity(
	.param .u64 .ptr .align 1 advect_velocity_param_0,
	.param .u64 .ptr .align 1 advect_velocity_param_1,
	.param .u64 .ptr .align 1 advect_velocity_param_2,
	.param .u64 .ptr .align 1 advect_velocity_param_3,
	.param .u64 .ptr .align 1 advect_velocity_param_4,
	.param .f32 advect_velocity_param_5,
	.param .f32 advect_velocity_param_6,
	.param .u32 advect_velocity_param_7,
	.param .u32 advect_velocity_param_8
)
{
	.reg .pred 	%p<12>;
	.reg .b32 	%r<41>;
	.reg .b32 	%f<127>;
	.reg .b64 	%rd<40>;

	ld.param.u64 	%rd10, [advect_velocity_param_0];
	ld.param.u64 	%rd11, [advect_velocity_param_1];
	ld.param.u64 	%rd12, [advect_velocity_param_4];
	ld.param.f32 	%f16, [advect_velocity_param_6];
	ld.param.u32 	%r9, [advect_velocity_param_7];
	ld.param.u32 	%r10, [advect_velocity_param_8];
	cvta.to.global.u64 	%rd1, %rd12;
	cvta.to.global.u64 	%rd2, %rd11;
	cvta.to.global.u64 	%rd39, %rd10;
	mov.u32 	%r11, %ctaid.x;
	mov.u32 	%r12, %ntid.x;
	mov.u32 	%r13, %tid.x;
	mad.lo.s32 	%r14, %r11, %r12, %r13;
	mov.u32 	%r15, %ctaid.y;
	mov.u32 	%r16, %ntid.y;
	mov.u32 	%r17, %tid.y;
	mad.lo.s32 	%r18, %r15, %r16, %r17;
	setp.lt.s32 	%p1, %r14, 1;
	setp.eq.s32 	%p2, %r18, 0;
	or.pred  	%p3, %p1, %p2;
	add.s32 	%r3, %r10, -1;
	setp.ge.s32 	%p4, %r14, %r3;
	or.pred  	%p5, %p3, %p4;
	add.s32 	%r4, %r9, -1;
	setp.ge.s32 	%p6, %r18, %r4;
	or.pred  	%p7, %p5, %p6;
	@%p7 bra 	$L__BB3_8;
	ld.param.f32 	%f121, [advect_velocity_param_5];
	mul.f32 	%f126, %f16, 0f3F000000;
	cvt.rn.f32.u32 	%f18, %r14;
	mul.f32 	%f2, %f16, %f18;
	cvt.rn.f32.u32 	%f19, %r18;
	mul.f32 	%f3, %f16, %f19;
	add.f32 	%f20, %f3, %f126;
	mul.lo.s32 	%r20, %r10, %r18;
	add.s32 	%r5, %r20, %r14;
	mul.wide.s32 	%rd13, %r5, 4;
	add.s64 	%rd4, %rd39, %rd13;
	ld.global.f32 	%f21, [%rd4];
	add.s64 	%rd5, %rd2, %rd13;
	ld.global.f32 	%f22, [%rd5+-4];
	ld.global.f32 	%f23, [%rd5];
	add.f32 	%f24, %f22, %f23;
	add.s32 	%r6, %r20, %r10;
	mul.wide.s32 	%rd14, %r10, 4;
	add.s64 	%rd15, %rd5, %rd14;
	ld.global.f32 	%f25, [%rd15+-4];
	add.f32 	%f26, %f24, %f25;
	ld.global.f32 	%f27, [%rd15];
	add.f32 	%f28, %f26, %f27;
	mul.f32 	%f29, %f28, 0fBE800000;
	mul.f32 	%f30, %f121, %f21;
	sub.f32 	%f4, %f2, %f30;
	fma.rn.f32 	%f5, %f121, %f29, %f20;
	mov.f32 	%f123, 0f00000000;
	ld.const.u32 	%r19, [U_FEILD];
	setp.eq.s32 	%p8, %r19, 0;
	mov.f32 	%f124, %f126;
	mov.u64 	%rd38, %rd39;
	@%p8 bra 	$L__BB3_4;
	setp.eq.s32 	%p9, %r19, 1;
	mov.f32 	%f123, %f126;
	mov.u64 	%rd38, %rd1;
	@%p9 bra 	$L__BB3_3;
	bra.uni 	$L__BB3_4;
$L__BB3_3:
	mov.f32 	%f124, 0f00000000;
	mov.u64 	%rd38, %rd2;
$L__BB3_4:
	ld.param.f32 	%f122, [advect_velocity_param_5];
	ld.param.u64 	%rd36, [advect_velocity_param_2];
	cvt.rn.f32.s32 	%f33, %r10;
	mul.f32 	%f34, %f16, %f33;
	cvt.rn.f32.s32 	%f35, %r9;
	mul.f32 	%f36, %f16, %f35;
	rcp.rn.f32 	%f8, %f16;
	cvt.rn.f32.s32 	%f9, %r3;
	cvt.rn.f32.u32 	%f10, %r4;
	min.f32 	%f37, %f4, %f34;
	max.f32 	%f38, %f37, %f16;
	sub.f32 	%f39, %f38, %f123;
	mul.f32 	%f40, %f8, %f39;
	cvt.rmi.f32.f32 	%f41, %f40;
	min.f32 	%f42, %f41, %f9;
	mul.f32 	%f43, %f16, %f42;
	sub.f32 	%f44, %f39, %f43;
	mul.f32 	%f45, %f8, %f44;
	add.f32 	%f46, %f42, 0f3F800000;
	min.f32 	%f47, %f46, %f9;
	min.f32 	%f48, %f5, %f36;
	max.f32 	%f49, %f48, %f16;
	sub.f32 	%f50, %f49, %f124;
	mul.f32 	%f51, %f8, %f50;
	cvt.rmi.f32.f32 	%f52, %f51;
	min.f32 	%f53, %f52, %f10;
	mul.f32 	%f54, %f16, %f53;
	sub.f32 	%f55, %f50, %f54;
	mul.f32 	%f56, %f8, %f55;
	add.f32 	%f57, %f53, 0f3F800000;
	min.f32 	%f58, %f57, %f10;
	mov.f32 	%f59, 0f3F800000;
	sub.f32 	%f60, %f59, %f45;
	sub.f32 	%f61, %f59, %f56;
	cvt.rzi.s32.f32 	%r22, %f42;
	cvt.rzi.s32.f32 	%r23, %f47;
	cvt.rzi.s32.f32 	%r24, %f53;
	cvt.rzi.s32.f32 	%r25, %f58;
	mul.f32 	%f62, %f60, %f61;
	mul.lo.s32 	%r26, %r24, %r10;
	add.s32 	%r27, %r26, %r22;
	mul.wide.s32 	%rd16, %r27, 4;
	add.s64 	%rd17, %rd38, %rd16;
	ld.global.f32 	%f63, [%rd17];
	mul.f32 	%f64, %f45, %f61;
	add.s32 	%r28, %r26, %r23;
	mul.wide.s32 	%rd18, %r28, 4;
	add.s64 	%rd19, %rd38, %rd18;
	ld.global.f32 	%f65, [%rd19];
	mul.f32 	%f66, %f65, %f64;
	fma.rn.f32 	%f67, %f63, %f62, %f66;
	mul.f32 	%f68, %f45, %f56;
	mad.lo.s32 	%r29, %r25, %r10, %r23;
	mul.wide.s32 	%rd20, %r29, 4;
	add.s64 	%rd21, %rd38, %rd20;
	ld.global.f32 	%f69, [%rd21];
	fma.rn.f32 	%f70, %f69, %f68, %f67;
	mul.f32 	%f71, %f60, %f56;
	fma.rn.f32 	%f72, %f65, %f71, %f70;
	cvta.to.global.u64 	%rd22, %rd36;
	mul.wide.s32 	%rd23, %r5, 4;
	add.s64 	%rd24, %rd22, %rd23;
	st.global.f32 	[%rd24], %f72;
	add.f32 	%f73, %f2, %f126;
	shl.b32 	%r30, %r10, 1;
	sub.s32 	%r31, %r6, %r30;
	add.s32 	%r32, %r31, %r14;
	mul.wide.s32 	%rd25, %r32, 4;
	add.s64 	%rd26, %rd39, %rd25;
	ld.global.f32 	%f74, [%rd26];
	ld.global.f32 	%f75, [%rd4];
	add.f32 	%f76, %f74, %f75;
	ld.global.f32 	%f77, [%rd26+4];
	add.f32 	%f78, %f76, %f77;
	ld.global.f32 	%f79, [%rd4+4];
	add.f32 	%f80, %f78, %f79;
	mul.f32 	%f81, %f80, 0fBE800000;
	ld.global.f32 	%f82, [%rd5];
	fma.rn.f32 	%f83, %f122, %f81, %f73;
	mul.f32 	%f84, %f122, %f82;
	sub.f32 	%f85, %f3, %f84;
	ld.const.u32 	%r21, [V_FEILD];
	min.f32 	%f86, %f83, %f34;
	max.f32 	%f11, %f86, %f16;
	min.f32 	%f12, %f85, %f36;
	mov.f32 	%f125, 0f00000000;
	setp.eq.s32 	%p10, %r21, 0;
	@%p10 bra 	$L__BB3_7;
	setp.eq.s32 	%p11, %r21, 1;
	mov.f32 	%f125, %f126;
	mov.u64 	%rd39, %rd1;
	@%p11 bra 	$L__BB3_6;
	bra.uni 	$L__BB3_7;
$L__BB3_6:
	mov.f32 	%f126, 0f00000000;
	mov.u64 	%rd39, %rd2;
$L__BB3_7:
	ld.param.u64 	%rd37, [advect_velocity_param_3];
	sub.f32 	%f88, %f11, %f125;
	mul.f32 	%f89, %f8, %f88;
	cvt.rmi.f32.f32 	%f90, %f89;
	min.f32 	%f91, %f90, %f9;
	mul.f32 	%f92, %f16, %f91;
	sub.f32 	%f93, %f88, %f92;
	mul.f32 	%f94, %f8, %f93;
	add.f32 	%f95, %f91, 0f3F800000;
	min.f32 	%f96, %f95, %f9;
	max.f32 	%f97, %f12, %f16;
	sub.f32 	%f98, %f97, %f126;
	mul.f32 	%f99, %f8, %f98;
	cvt.rmi.f32.f32 	%f100, %f99;
	min.f32 	%f101, %f100, %f10;
	mul.f32 	%f102, %f16, %f101;
	sub.f32 	%f103, %f98, %f102;
	mul.f32 	%f104, %f8, %f103;
	add.f32 	%f105, %f101, 0f3F800000;
	min.f32 	%f106, %f105, %f10;
	mov.f32 	%f107, 0f3F800000;
	sub.f32 	%f108, %f107, %f94;
	sub.f32 	%f109, %f107, %f104;
	cvt.rzi.s32.f32 	%r33, %f91;
	cvt.rzi.s32.f32 	%r34, %f96;
	cvt.rzi.s32.f32 	%r35, %f101;
	cvt.rzi.s32.f32 	%r36, %f106;
	mul.f32 	%f110, %f108, %f109;
	mul.lo.s32 	%r37, %r35, %r10;
	add.s32 	%r38, %r37, %r33;
	mul.wide.s32 	%rd27, %r38, 4;
	add.s64 	%rd28, %rd39, %rd27;
	ld.global.f32 	%f111, [%rd28];
	mul.f32 	%f112, %f94, %f109;
	add.s32 	%r39, %r37, %r34;
	mul.wide.s32 	%rd29, %r39, 4;
	add.s64 	%rd30, %rd39, %rd29;
	ld.global.f32 	%f113, [%rd30];
	mul.f32 	%f114, %f113, %f112;
	fma.rn.f32 	%f115, %f111, %f110, %f114;
	mul.f32 	%f116, %f94, %f104;
	mad.lo.s32 	%r40, %r36, %r10, %r34;
	mul.wide.s32 	%rd31, %r40, 4;
	add.s64 	%rd32, %rd39, %rd31;
	ld.global.f32 	%f117, [%rd32];
	fma.rn.f32 	%f118, %f117, %f116, %f115;
	mul.f32 	%f119, %f108, %f104;
	fma.rn.f32 	%f120, %f113, %f119, %f118;
	cvta.to.global.u64 	%rd33, %rd37;
	add.s64 	%rd35, %rd33, %rd23;
	st.global.f32 	[%rd35], %f120;
$L__BB3_8:
	ret;

}
	// .globl	advect_smoke
.visible .entry advect_smoke(
	.param .u64 .ptr .align 1 advect_smoke_param_0,
	.param .u64 .ptr .align 1 advect_smoke_param_1,
	.param .u64 .ptr .align 1 advect_smoke_param_2,
	.param .u64 .ptr .align 1 advect_smoke_param_3,
	.param .f32 advect_smoke_param_4,
	.param .f32 advect_smoke_param_5,
	.param .u32 advect_smoke_param_6,
	.param .u32 advect_smoke_param_7
)
{
	.reg .pred 	%p<10>;
	.reg .b32 	%r<27>;
	.reg .b32 	%f<69>;
	.reg .b64 	%rd<24>;

	ld.param.u64 	%rd5, [advect_smoke_param_0];
	ld.param.u64 	%rd6, [advect_smoke_param_1];
	ld.param.u64 	%rd7, [advect_smoke_param_2];
	ld.param.u64 	%rd8, [advect_smoke_param_3];
	ld.param.f32 	%f6, [advect_smoke_param_4];
	ld.param.f32 	%f7, [advect_smoke_param_5];
	ld.param.u32 	%r8, [advect_smoke_param_6];
	ld.param.u32 	%r9, [advect_smoke_param_7];
	cvta.to.global.u64 	%rd1, %rd8;
	mov.u32 	%r10, %ctaid.x;
	mov.u32 	%r11, %ntid.x;
	mov.u32 	%r12, %tid.x;
	mad.lo.s32 	%r13, %r10, %r11, %r12;
	mov.u32 	%r14, %ctaid.y;
	mov.u32 	%r15, %ntid.y;
	mov.u32 	%r16, %tid.y;
	mad.lo.s32 	%r17, %r14, %r15, %r16;
	setp.lt.s32 	%p1, %r13, 1;
	setp.eq.s32 	%p2, %r17, 0;
	or.pred  	%p3, %p1, %p2;
	add.s32 	%r3, %r9, -1;
	setp.ge.s32 	%p4, %r13, %r3;
	or.pred  	%p5, %p3, %p4;
	add.s32 	%r4, %r8, -1;
	setp.ge.s32 	%p6, %r17, %r4;
	or.pred  	%p7, %p5, %p6;
	@%p7 bra 	$L__BB4_6;
	cvta.to.global.u64 	%rd23, %rd7;
	mul.f32 	%f68, %f7, 0f3F000000;
	mad.lo.s32 	%r5, %r9, %r17, %r13;
	mul.wide.s32 	%rd9, %r5, 4;
	add.s64 	%rd10, %rd23, %rd9;
	ld.global.f32 	%f9, [%rd10];
	ld.global.f32 	%f10, [%rd10+4];
	add.f32 	%f11, %f9, %f10;
	mul.f32 	%f12, %f11, 0f3F000000;
	add.s64 	%rd11, %rd1, %rd9;
	ld.global.f32 	%f13, [%rd11];
	mul.wide.s32 	%rd12, %r9, 4;
	add.s64 	%rd13, %rd11, %rd12;
	ld.global.f32 	%f14, [%rd13];
	add.f32 	%f15, %f13, %f14;
	mul.f32 	%f16, %f15, 0f3F000000;
	cvt.rn.f32.u32 	%f17, %r13;
	fma.rn.f32 	%f18, %f7, %f17, %f68;
	mul.f32 	%f19, %f6, %f12;
	sub.f32 	%f20, %f18, %f19;
	cvt.rn.f32.u32 	%f21, %r17;
	fma.rn.f32 	%f22, %f7, %f21, %f68;
	mul.f32 	%f23, %f6, %f16;
	sub.f32 	%f24, %f22, %f23;
	ld.const.u32 	%r18, [S_FEILD];
	cvt.rn.f32.s32 	%f25, %r9;
	mul.f32 	%f26, %f7, %f25;
	min.f32 	%f27, %f20, %f26;
	max.f32 	%f2, %f27, %f7;
	cvt.rn.f32.s32 	%f28, %r8;
	mul.f32 	%f29, %f7, %f28;
	min.f32 	%f3, %f24, %f29;
	mov.f32 	%f67, 0f00000000;
	setp.eq.s32 	%p8, %r18, 0;
	@%p8 bra 	$L__BB4_5;
	setp.eq.s32 	%p9, %r18, 1;
	@%p9 bra 	$L__BB4_4;
	cvta.to.global.u64 	%rd23, %rd5;
	mov.f32 	%f67, %f68;
	bra.uni 	$L__BB4_5;
$L__BB4_4:
	mov.f32 	%f30, 0f00000000;
	mov.f32 	%f67, %f68;
	mov.f32 	%f68, %f30;
	mov.u64 	%rd23, %rd1;
$L__BB4_5:
	rcp.rn.f32 	%f31, %f7;
	cvt.rn.f32.s32 	%f32, %r3;
	cvt.rn.f32.u32 	%f33, %r4;
	sub.f32 	%f34, %f2, %f67;
	mul.f32 	%f35, %f31, %f34;
	cvt.rmi.f32.f32 	%f36, %f35;
	min.f32 	%f37, %f36, %f32;
	mul.f32 	%f38, %f7, %f37;
	sub.f32 	%f39, %f34, %f38;
	mul.f32 	%f40, %f31, %f39;
	add.f32 	%f41, %f37, 0f3F800000;
	min.f32 	%f42, %f41, %f32;
	max.f32 	%f43, %f3, %f7;
	sub.f32 	%f44, %f43, %f68;
	mul.f32 	%f45, %f31, %f44;
	cvt.rmi.f32.f32 	%f46, %f45;
	min.f32 	%f47, %f46, %f33;
	mul.f32 	%f48, %f7, %f47;
	sub.f32 	%f49, %f44, %f48;
	mul.f32 	%f50, %f31, %f49;
	add.f32 	%f51, %f47, 0f3F800000;
	min.f32 	%f52, %f51, %f33;
	mov.f32 	%f53, 0f3F800000;
	sub.f32 	%f54, %f53, %f40;
	sub.f32 	%f55, %f53, %f50;
	cvt.rzi.s32.f32 	%r19, %f37;
	cvt.rzi.s32.f32 	%r20, %f42;
	cvt.rzi.s32.f32 	%r21, %f47;
	cvt.rzi.s32.f32 	%r22, %f52;
	mul.f32 	%f56, %f54, %f55;
	mul.lo.s32 	%r23, %r21, %r9;
	add.s32 	%r24, %r23, %r19;
	mul.wide.s32 	%rd14, %r24, 4;
	add.s64 	%rd15, %rd23, %rd14;
	ld.global.f32 	%f57, [%rd15];
	mul.f32 	%f58, %f40, %f55;
	add.s32 	%r25, %r23, %r20;
	mul.wide.s32 	%rd16, %r25, 4;
	add.s64 	%rd17, %rd23, %rd16;
	ld.global.f32 	%f59, [%rd17];
	mul.f32 	%f60, %f59, %f58;
	fma.rn.f32 	%f61, %f57, %f56, %f60;
	mul.f32 	%f62, %f40, %f50;
	mad.lo.s32 	%r26, %r22, %r9, %r20;
	mul.wide.s32 	%rd18, %r26, 4;
	add.s64 	%rd19, %rd23, %rd18;
	ld.global.f32 	%f63, [%rd19];
	fma.rn.f32 	%f64, %f63, %f62, %f61;
	mul.f32 	%f65, %f54, %f50;
	fma.rn.f32 	%f66, %f59, %f65, %f64;
	cvta.to.global.u64 	%rd20, %rd6;
	add.s64 	%rd22, %rd20, %rd9;
	st.global.f32 	[%rd22], %f66;
$L__BB4_6:
	ret;

}


// ===== COMPILED SASS (sm_100) =====

	.target	sm_100

	.elftype	@"ET_EXEC"


//--------------------- .note.nv.tkinfo           --------------------------
	.section	.note.nv.tkinfo,"",@"SHT_NOTE"
	.sectionflags	@"SHF_NOTE_NV_TKINFO"
	.tkinfo
        /*0018*/ 	.word	0x00000002
        /*0030*/ 	.string	""
        /*0030*/ 	.string	"ptxas"
        /*0030*/ 	.string	"Cuda compilation tools, release 13.0, V13.0.88"
        /*0030*/ 	.string	"Build cuda_13.0.r13.0/compiler.36424714_0"
        /*0030*/ 	.string	"-arch sm_100 -m 64 "



//--------------------- .note.nv.cuinfo           --------------------------
	.section	.note.nv.cuinfo,"",@"SHT_NOTE"
	.sectionflags	@"SHF_NOTE_NV_CUINFO"
        /*0018*/ 	.short	0x0002
        /*001a*/ 	.short	0x0064
        /*001c*/ 	.short	0x0082
	.zero		2


//--------------------- .nv.info                  --------------------------
	.section	.nv.info,"",@"SHT_CUDA_INFO"
	.align	4


	//----- nvinfo : EIATTR_REGCOUNT
	.align		4
        /*0000*/ 	.byte	0x04, 0x2f
        /*0002*/ 	.short	(.L_4 - .L_3)
	.align		4
.L_3:
        /*0004*/ 	.word	index@(divergence)
        /*0008*/ 	.word	0x00000010


	//----- nvinfo : EIATTR_FRAME_SIZE
	.align		4
.L_4:
        /*000c*/ 	.byte	0x04, 0x11
        /*000e*/ 	.short	(.L_6 - .L_5)
	.align		4
.L_5:
        /*0010*/ 	.word	index@(divergence)
        /*0014*/ 	.word	0x00000000


	//----- nvinfo : EIATTR_REGCOUNT
	.align		4
.L_6:
        /*0018*/ 	.byte	0x04, 0x2f
        /*001a*/ 	.short	(.L_8 - .L_7)
	.align		4
.L_7:
        /*001c*/ 	.word	index@(pressure)
        /*0020*/ 	.word	0x00000012


	//----- nvinfo : EIATTR_FRAME_SIZE
	.align		4
.L_8:
        /*0024*/ 	.byte	0x04, 0x11
        /*0026*/ 	.short	(.L_10 - .L_9)
	.align		4
.L_9:
        /*0028*/ 	.word	index@(pressure)
        /*002c*/ 	.word	0x00000000


	//----- nvinfo : EIATTR_REGCOUNT
	.align		4
.L_10:
        /*0030*/ 	.byte	0x04, 0x2f
        /*0032*/ 	.short	(.L_12 - .L_11)
	.align		4
.L_11:
        /*0034*/ 	.word	index@(incompress)
        /*0038*/ 	.word	0x00000012


	//----- nvinfo : EIATTR_FRAME_SIZE
	.align		4
.L_12:
        /*003c*/ 	.byte	0x04, 0x11
        /*003e*/ 	.short	(.L_14 - .L_13)
	.align		4
.L_13:
        /*0040*/ 	.word	index@(incompress)
        /*0044*/ 	.word	0x00000000


	//----- nvinfo : EIATTR_REGCOUNT
	.align		4
.L_14:
        /*0048*/ 	.byte	0x04, 0x2f
        /*004a*/ 	.short	(.L_16 - .L_15)
	.align		4
.L_15:
        /*004c*/ 	.word	index@(advect_velocity)
        /*0050*/ 	.word	0x00000020


	//----- nvinfo : EIATTR_FRAME_SIZE
	.align		4
.L_16:
        /*0054*/ 	.byte	0x04, 0x11
        /*0056*/ 	.short	(.L_18 - .L_17)
	.align		4
.L_17:
        /*0058*/ 	.word	index@($__internal_1_$__cuda_sm20_rcp_rn_f32_slowpath)
        /*005c*/ 	.word	0x00000000


	//----- nvinfo : EIATTR_FRAME_SIZE
	.align		4
.L_18:
        /*0060*/ 	.byte	0x04, 0x11
        /*0062*/ 	.short	(.L_20 - .L_19)
	.align		4
.L_19:
        /*0064*/ 	.word	index@(advect_velocity)
        /*0068*/ 	.word	0x00000000


	//----- nvinfo : EIATTR_REGCOUNT
	.align		4
.L_20:
        /*006c*/ 	.byte	0x04, 0x2f
        /*006e*/ 	.short	(.L_22 - .L_21)
	.align		4
.L_21:
        /*0070*/ 	.word	index@(advect_smoke)
        /*0074*/ 	.word	0x00000017


	//----- nvinfo : EIATTR_FRAME_SIZE
	.align		4
.L_22:
        /*0078*/ 	.byte	0x04, 0x11
        /*007a*/ 	.short	(.L_24 - .L_23)
	.align		4
.L_23:
        /*007c*/ 	.word	index@($__internal_0_$__cuda_sm20_rcp_rn_f32_slowpath)
        /*0080*/ 	.word	0x00000000


	//----- nvinfo : EIATTR_FRAME_SIZE
	.align		4
.L_24:
        /*0084*/ 	.byte	0x04, 0x11
        /*0086*/ 	.short	(.L_26 - .L_25)
	.align		4
.L_25:
        /*0088*/ 	.word	index@(advect_smoke)
        /*008c*/ 	.word	0x00000000


	//----- nvinfo : EIATTR_MIN_STACK_SIZE
	.align		4
.L_26:
        /*0090*/ 	.byte	0x04, 0x12
        /*0092*/ 	.short	(.L_28 - .L_27)
	.align		4
.L_27:
        /*0094*/ 	.word	index@(advect_smoke)
        /*0098*/ 	.word	0x00000000


	//----- nvinfo : EIATTR_MIN_STACK_SIZE
	.align		4
.L_28:
        /*009c*/ 	.byte	0x04, 0x12
        /*009e*/ 	.short	(.L_30 - .L_29)
	.align		4
.L_29:
        /*00a0*/ 	.word	index@(advect_velocity)
        /*00a4*/ 	.word	0x00000000


	//----- nvinfo : EIATTR_MIN_STACK_SIZE
	.align		4
.L_30:
        /*00a8*/ 	.byte	0x04, 0x12
        /*00aa*/ 	.short	(.L_32 - .L_31)
	.align		4
.L_31:
        /*00ac*/ 	.word	index@(incompress)
        /*00b0*/ 	.word	0x00000000


	//----- nvinfo : EIATTR_MIN_STACK_SIZE
	.align		4
.L_32:
        /*00b4*/ 	.byte	0x04, 0x12
        /*00b6*/ 	.short	(.L_34 - .L_33)
	.align		4
.L_33:
        /*00b8*/ 	.word	index@(pressure)
        /*00bc*/ 	.word	0x00000000


	//----- nvinfo : EIATTR_MIN_STACK_SIZE
	.align		4
.L_34:
        /*00c0*/ 	.byte	0x04, 0x12
        /*00c2*/ 	.short	(.L_36 - .L_35)
	.align		4
.L_35:
        /*00c4*/ 	.word	index@(divergence)
        /*00c8*/ 	.word	0x00000000
.L_36:


//--------------------- .nv.compat                --------------------------
	.section	.nv.compat,"",@"SHT_CUDA_COMPAT_INFO"
	.align	4
        /*0000*/ 	.byte	0x02, 0x09, 0x00, 0x00, 0x02, 0x02, 0x01, 0x00, 0x02, 0x05, 0x05, 0x00, 0x03, 0x07, 0x01, 0x01
        /*0010*/ 	.byte	0x02, 0x03, 0x00, 0x00, 0x02, 0x06, 0x01, 0x00, 0x04, 0x0b, 0x08, 0x00, 0x09, 0x00, 0x00, 0x00
        /*0020*/ 	.byte	0x00, 0x00, 0x00, 0x00


//--------------------- .nv.info.advect_smoke     --------------------------
	.section	.nv.info.advect_smoke,"",@"SHT_CUDA_INFO"
	.sectionflags	@""
	.align	4


	//----- nvinfo : EIATTR_CUDA_API_VERSION
	.align		4
        /*0000*/ 	.byte	0x04, 0x37
        /*0002*/ 	.short	(.L_38 - .L_37)
.L_37:
        /*0004*/ 	.word	0x00000082


	//----- nvinfo : EIATTR_KPARAM_INFO
	.align		4
.L_38:
        /*0008*/ 	.byte	0x04, 0x17
        /*000a*/ 	.short	(.L_40 - .L_39)
.L_39:
        /*000c*/ 	.word	0x00000000
        /*0010*/ 	.short	0x0007
        /*0012*/ 	.short	0x002c
        /*0014*/ 	.byte	0x00, 0xf0, 0x11, 0x00


	//----- nvinfo : EIATTR_KPARAM_INFO
	.align		4
.L_40:
        /*0018*/ 	.byte	0x04, 0x17
        /*001a*/ 	.short	(.L_42 - .L_41)
.L_41:
        /*001c*/ 	.word	0x00000000
        /*0020*/ 	.short	0x0006
        /*0022*/ 	.short	0x0028
        /*0024*/ 	.byte	0x00, 0xf0, 0x11, 0x00


	//----- nvinfo : EIATTR_KPARAM_INFO
	.align		4
.L_42:
        /*0028*/ 	.byte	0x04, 0x17
        /*002a*/ 	.short	(.L_44 - .L_43)
.L_43:
        /*002c*/ 	.word	0x00000000
        /*0030*/ 	.short	0x0005
        /*0032*/ 	.short	0x0024
        /*0034*/ 	.byte	0x00, 0xf0, 0x11, 0x00


	//----- nvinfo : EIATTR_KPARAM_INFO
	.align		4
.L_44:
        /*0038*/ 	.byte	0x04, 0x17
        /*003a*/ 	.short	(.L_46 - .L_45)
.L_45:
        /*003c*/ 	.word	0x00000000
        /*0040*/ 	.short	0x0004
        /*0042*/ 	.short	0x0020
        /*0044*/ 	.byte	0x00, 0xf0, 0x11, 0x00


	//----- nvinfo : EIATTR_KPARAM_INFO
	.align		4
.L_46:
        /*0048*/ 	.byte	0x04, 0x17
        /*004a*/ 	.short	(.L_48 - .L_47)
.L_47:
        /*004c*/ 	.word	0x00000000
        /*0050*/ 	.short	0x0003
        /*0052*/ 	.short	0x0018
        /*0054*/ 	.byte	0x00, 0xf5, 0x21, 0x00


	//----- nvinfo : EIATTR_KPARAM_INFO
	.align		4
.L_48:
        /*0058*/ 	.byte	0x04, 0x17
        /*005a*/ 	.short	(.L_50 - .L_49)
.L_49:
        /*005c*/ 	.word	0x00000000
        /*0060*/ 	.short	0x0002
        /*0062*/ 	.short	0x0010
        /*0064*/ 	.byte	0x00, 0xf5, 0x21, 0x00


	//----- nvinfo : EIATTR_KPARAM_INFO
	.align		4
.L_50:
        /*0068*/ 	.byte	0x04, 0x17
        /*006a*/ 	.short	(.L_52 - .L_51)
.L_51:
        /*006c*/ 	.word	0x00000000
        /*0070*/ 	.short	0x0001
        /*0072*/ 	.short	0x0008
        /*0074*/ 	.byte	0x00, 0xf5, 0x21, 0x00


	//----- nvinfo : EIATTR_KPARAM_INFO
	.align		4
.L_52:
        /*0078*/ 	.byte	0x04, 0x17
        /*007a*/ 	.short	(.L_54 - .L_53)
.L_53:
        /*007c*/ 	.word	0x00000000
        /*0080*/ 	.short	0x0000
        /*0082*/ 	.short	0x0000
        /*0084*/ 	.byte	0x00, 0xf5, 0x21, 0x00


	//----- nvinfo : EIATTR_SPARSE_MMA_MASK
	.align		4
.L_54:
        /*0088*/ 	.byte	0x03, 0x50
        /*008a*/ 	.short	0x0000


	//----- nvinfo : EIATTR_MAXREG_COUNT
	.align		4
        /*008c*/ 	.byte	0x03, 0x1b
        /*008e*/ 	.short	0x00ff


	//----- nvinfo : EIATTR_MERCURY_ISA_VERSION
	.align		4
        /*0090*/ 	.byte	0x03, 0x5f
        /*0092*/ 	.short	0x0101


	//----- nvinfo : EIATTR_VRC_CTA_INIT_COUNT
	.align		4
        /*0094*/ 	.byte	0x02, 0x4a
	.zero		1
	.zero		1


	//----- nvinfo : EIATTR_EXIT_INSTR_OFFSETS
	.align		4
        /*0098*/ 	.byte	0x04, 0x1c
        /*009a*/ 	.short	(.L_56 - .L_55)


	//   ....[0]....
.L_55:
        /*009c*/ 	.word	0x00000100


	//   ....[1]....
        /*00a0*/ 	.word	0x000007a0


	//----- nvinfo : EIATTR_CRS_STACK_SIZE
	.align		4
.L_56:
        /*00a4*/ 	.byte	0x04, 0x1e
        /*00a6*/ 	.short	(.L_58 - .L_57)
.L_57:
        /*00a8*/ 	.word	0x00000000


	//----- nvinfo : EIATTR_CBANK_PARAM_SIZE
	.align		4
.L_58:
        /*00ac*/ 	.byte	0x03, 0x19
        /*00ae*/ 	.short	0x0030


	//----- nvinfo : EIATTR_PARAM_CBANK
	.align		4
        /*00b0*/ 	.byte	0x04, 0x0a
        /*00b2*/ 	.short	(.L_60 - .L_59)
	.align		4
.L_59:
        /*00b4*/ 	.word	index@(.nv.constant0.advect_smoke)
        /*00b8*/ 	.short	0x0380
        /*00ba*/ 	.short	0x0030


	//----- nvinfo : EIATTR_SW_WAR
	.align		4
.L_60:
        /*00bc*/ 	.byte	0x04, 0x36
        /*00be*/ 	.short	(.L_62 - .L_61)
.L_61:
        /*00c0*/ 	.word	0x00000008
.L_62:


//--------------------- .nv.info.advect_velocity  --------------------------
	.section	.nv.info.advect_velocity,"",@"SHT_CUDA_INFO"
	.sectionflags	@""
	.align	4


	//----- nvinfo : EIATTR_CUDA_API_VERSION
	.align		4
        /*0000*/ 	.byte	0x04, 0x37
        /*0002*/ 	.short	(.L_64 - .L_63)
.L_63:
        /*0004*/ 	.word	0x00000082


	//----- nvinfo : EIATTR_KPARAM_INFO
	.align		4
.L_64:
        /*0008*/ 	.byte	0x04, 0x17
        /*000a*/ 	.short	(.L_66 - .L_65)
.L_65:
        /*000c*/ 	.word	0x00000000
        /*0010*/ 	.short	0x0008
        /*0012*/ 	.short	0x0034
        /*0014*/ 	.byte	0x00, 0xf0, 0x11, 0x00


	//----- nvinfo : EIATTR_KPARAM_INFO
	.align		4
.L_66:
        /*0018*/ 	.byte	0x04, 0x17
        /*001a*/ 	.short	(.L_68 - .L_67)
.L_67:
        /*001c*/ 	.word	0x00000000
        /*0020*/ 	.short	0x0007
        /*0022*/ 	.short	0x0030
        /*0024*/ 	.byte	0x00, 0xf0, 0x11, 0x00


	//----- nvinfo : EIATTR_KPARAM_INFO
	.align		4
.L_68:
        /*0028*/ 	.byte	0x04, 0x17
        /*002a*/ 	.short	(.L_70 - .L_69)
.L_69:
        /*002c*/ 	.word	0x00000000
        /*0030*/ 	.short	0x0006
        /*0032*/ 	.short	0x002c
        /*0034*/ 	.byte	0x00, 0xf0, 0x11, 0x00


	//----- nvinfo : EIATTR_KPARAM_INFO
	.align		4
.L_70:
        /*0038*/ 	.byte	0x04, 0x17
        /*003a*/ 	.short	(.L_72 - .L_71)
.L_71:
        /*003c*/ 	.word	0x00000000
        /*0040*/ 	.short	0x0005
        /*0042*/ 	.short	0x0028
        /*0044*/ 	.byte	0x00, 0xf0, 0x11, 0x00


	//----- nvinfo : EIATTR_KPARAM_INFO
	.align		4
.L_72:
        /*0048*/ 	.byte	0x04, 0x17
        /*004a*/ 	.short	(.L_74 - .L_73)
.L_73:
        /*004c*/ 	.word	0x00000000
        /*0050*/ 	.short	0x0004
        /*0052*/ 	.short	0x0020
        /*0054*/ 	.byte	0x00, 0xf5, 0x21, 0x00


	//----- nvinfo : EIATTR_KPARAM_INFO
	.align		4
.L_74:
        /*0058*/ 	.byte	0x04, 0x17
        /*005a*/ 	.short	(.L_76 - .L_75)
.L_75:
        /*005c*/ 	.word	0x00000000
        /*0060*/ 	.short	0x0003
        /*0062*/ 	.short	0x0018
        /*0064*/ 	.byte	0x00, 0xf5, 0x21, 0x00


	//----- nvinfo : EIATTR_KPARAM_INFO
	.align		4
.L_76:
        /*0068*/ 	.byte	0x04, 0x17
        /*006a*/ 	.short	(.L_78 - .L_77)
.L_77:
        /*006c*/ 	.word	0x00000000
        /*0070*/ 	.short	0x0002
        /*0072*/ 	.short	0x0010
        /*0074*/ 	.byte	0x00, 0xf5, 0x21, 0x00


	//----- nvinfo : EIATTR_KPARAM_INFO
	.align		4
.L_78:
        /*0078*/ 	.byte	0x04, 0x17
        /*007a*/ 	.short	(.L_80 - .L_79)
.L_79:
        /*007c*/ 	.word	0x00000000
        /*0080*/ 	.short	0x0001
        /*0082*/ 	.short	0x0008
        /*0084*/ 	.byte	0x00, 0xf5, 0x21, 0x00


	//----- nvinfo : EIATTR_KPARAM_INFO
	.align		4
.L_80:
        /*0088*/ 	.byte	0x04, 0x17
        /*008a*/ 	.short	(.L_82 - .L_81)
.L_81:
        /*008c*/ 	.word	0x00000000
        /*0090*/ 	.short	0x0000
        /*0092*/ 	.short	0x0000
        /*0094*/ 	.byte	0x00, 0xf5, 0x21, 0x00


	//----- nvinfo : EIATTR_SPARSE_MMA_MASK
	.align		4
.L_82:
        /*0098*/ 	.byte	0x03, 0x50
        /*009a*/ 	.short	0x0000


	//----- nvinfo : EIATTR_MAXREG_COUNT
	.align		4
        /*009c*/ 	.byte	0x03, 0x1b
        /*009e*/ 	.short	0x00ff


	//----- nvinfo : EIATTR_MERCURY_ISA_VERSION
	.align		4
        /*00a0*/ 	.byte	0x03, 0x5f
        /*00a2*/ 	.short	0x0101


	//----- nvinfo : EIATTR_VRC_CTA_INIT_COUNT
	.align		4
        /*00a4*/ 	.byte	0x02, 0x4a
	.zero		1
	.zero		1


	//----- nvinfo : EIATTR_EXIT_INSTR_OFFSETS
	.align		4
        /*00a8*/ 	.byte	0x04, 0x1c
        /*00aa*/ 	.short	(.L_84 - .L_83)


	//   ....[0]....
.L_83:
        /*00ac*/ 	.word	0x00000120


	//   ....[1]....
        /*00b0*/ 	.word	0x00000cb0


	//----- nvinfo : EIATTR_CRS_STACK_SIZE
	.align		4
.L_84:
        /*00b4*/ 	.byte	0x04, 0x1e
        /*00b6*/ 	.short	(.L_86 - .L_85)
.L_85:
        /*00b8*/ 	.word	0x00000000


	//----- nvinfo : EIATTR_CBANK_PARAM_SIZE
	.align		4
.L_86:
        /*00bc*/ 	.byte	0x03, 0x19
        /*00be*/ 	.short	0x0038


	//----- nvinfo : EIATTR_PARAM_CBANK
	.align		4
        /*00c0*/ 	.byte	0x04, 0x0a
        /*00c2*/ 	.short	(.L_88 - .L_87)
	.align		4
.L_87:
        /*00c4*/ 	.word	index@(.nv.constant0.advect_velocity)
        /*00c8*/ 	.short	0x0380
        /*00ca*/ 	.short	0x0038


	//----- nvinfo : EIATTR_SW_WAR
	.align		4
.L_88:
        /*00cc*/ 	.byte	0x04, 0x36
        /*00ce*/ 	.short	(.L_90 - .L_89)
.L_89:
        /*00d0*/ 	.word	0x00000008
.L_90:


//--------------------- .nv.info.incompress       --------------------------
	.section	.nv.info.incompress,"",@"SHT_CUDA_INFO"
	.sectionflags	@""
	.align	4


	//----- nvinfo : EIATTR_CUDA_API_VERSION
	.align		4
        /*0000*/ 	.byte	0x04, 0x37
        /*0002*/ 	.short	(.L_92 - .L_91)
.L_91:
        /*0004*/ 	.word	0x00000082


	//----- nvinfo : EIATTR_KPARAM_INFO
	.align		4
.L_92:
        /*0008*/ 	.byte	0x04, 0x17
        /*000a*/ 	.short	(.L_94 - .L_93)
.L_93:
        /*000c*/ 	.word	0x00000000
        /*0010*/ 	.short	0x0004
        /*0012*/ 	.short	0x001c
        /*0014*/ 	.byte	0x00, 0xf0, 0x11, 0x00


	//----- nvinfo : EIATTR_KPARAM_INFO
	.align		4
.L_94:
        /*0018*/ 	.byte	0x04, 0x17
        /*001a*/ 	.short	(.L_96 - .L_95)
.L_95:
        /*001c*/ 	.word	0x00000000
        /*0020*/ 	.short	0x0003
        /*0022*/ 	.short	0x0018
        /*0024*/ 	.byte	0x00, 0xf0, 0x11, 0x00


	//----- nvinfo : EIATTR_KPARAM_INFO
	.align		4
.L_96:
        /*0028*/ 	.byte	0x04, 0x17
        /*002a*/ 	.short	(.L_98 - .L_97)
.L_97:
        /*002c*/ 	.word	0x00000000
        /*0030*/ 	.short	0x0002
        /*0032*/ 	.short	0x0010
        /*0034*/ 	.byte	0x00, 0xf5, 0x21, 0x00


	//----- nvinfo : EIATTR_KPARAM_INFO
	.align		4
.L_98:
        /*0038*/ 	.byte	0x04, 0x17
        /*003a*/ 	.short	(.L_100 - .L_99)
.L_99:
        /*003c*/ 	.word	0x00000000
        /*0040*/ 	.short	0x0001
        /*0042*/ 	.short	0x0008
        /*0044*/ 	.byte	0x00, 0xf5, 0x21, 0x00


	//----- nvinfo : EIATTR_KPARAM_INFO
	.align		4
.L_100:
        /*0048*/ 	.byte	0x04, 0x17
        /*004a*/ 	.short	(.L_102 - .L_101)
.L_101:
        /*004c*/ 	.word	0x00000000
        /*0050*/ 	.short	0x0000
        /*0052*/ 	.short	0x0000
        /*0054*/ 	.byte	0x00, 0xf5, 0x21, 0x00


	//----- nvinfo : EIATTR_SPARSE_MMA_MASK
	.align		4
.L_102:
        /*0058*/ 	.byte	0x03, 0x50
        /*005a*/ 	.short	0x0000


	//----- nvinfo : EIATTR_MAXREG_COUNT
	.align		4
        /*005c*/ 	.byte	0x03, 0x1b
        /*005e*/ 	.short	0x00ff


	//----- nvinfo : EIATTR_MERCURY_ISA_VERSION
	.align		4
        /*0060*/ 	.byte	0x03, 0x5f
        /*0062*/ 	.short	0x0101


	//----- nvinfo : EIATTR_VRC_CTA_INIT_COUNT
	.align		4
        /*0064*/ 	.byte	0x02, 0x4a
	.zero		1
	.zero		1


	//----- nvinfo : EIATTR_EXIT_INSTR_OFFSETS
	.align		4
        /*0068*/ 	.byte	0x04, 0x1c
        /*006a*/ 	.short	(.L_104 - .L_103)


	//   ....[0]....
.L_103:
        /*006c*/ 	.word	0x00000100


	//   ....[1]....
        /*0070*/ 	.word	0x00000250


	//----- nvinfo : EIATTR_CBANK_PARAM_SIZE
	.align		4
.L_104:
        /*0074*/ 	.byte	0x03, 0x19
        /*0076*/ 	.short	0x0020


	//----- nvinfo : EIATTR_PARAM_CBANK
	.align		4
        /*0078*/ 	.byte	0x04, 0x0a
        /*007a*/ 	.short	(.L_106 - .L_105)
	.align		4
.L_105:
        /*007c*/ 	.word	index@(.nv.constant0.incompress)
        /*0080*/ 	.short	0x0380
        /*0082*/ 	.short	0x0020


	//----- nvinfo : EIATTR_SW_WAR
	.align		4
.L_106:
        /*0084*/ 	.byte	0x04, 0x36
        /*0086*/ 	.short	(.L_108 - .L_107)
.L_107:
        /*0088*/ 	.word	0x00000008
.L_108:


//--------------------- .nv.info.pressure         --------------------------
	.section	.nv.info.pressure,"",@"SHT_CUDA_INFO"
	.sectionflags	@""
	.align	4


	//----- nvinfo : EIATTR_CUDA_API_VERSION
	.align		4
        /*0000*/ 	.byte	0x04, 0x37
        /*0002*/ 	.short	(.L_110 - .L_109)
.L_109:
        /*0004*/ 	.word	0x00000082


	//----- nvinfo : EIATTR_KPARAM_INFO
	.align		4
.L_110:
        /*0008*/ 	.byte	0x04, 0x17
        /*000a*/ 	.short	(.L_112 - .L_111)
.L_111:
        /*000c*/ 	.word	0x00000000
        /*0010*/ 	.short	0x0004
        /*0012*/ 	.short	0x001c
        /*0014*/ 	.byte	0x00, 0xf0, 0x11, 0x00


	//----- nvinfo : EIATTR_KPARAM_INFO
	.align		4
.L_112:
        /*0018*/ 	.byte	0x04, 0x17
        /*001a*/ 	.short	(.L_114 - .L_113)
.L_113:
        /*001c*/ 	.word	0x00000000
        /*0020*/ 	.short	0x0003
        /*0022*/ 	.short	0x0018
        /*0024*/ 	.byte	0x00, 0xf0, 0x11, 0x00


	//----- nvinfo : EIATTR_KPARAM_INFO
	.align		4
.L_114:
        /*0028*/ 	.byte	0x04, 0x17
        /*002a*/ 	.short	(.L_116 - .L_115)
.L_115:
        /*002c*/ 	.word	0x00000000
        /*0030*/ 	.short	0x0002
        /*0032*/ 	.short	0x0010
        /*0034*/ 	.byte	0x00, 0xf5, 0x21, 0x00


	//----- nvinfo : EIATTR_KPARAM_INFO
	.align		4
.L_116:
        /*0038*/ 	.byte	0x04, 0x17
        /*003a*/ 	.short	(.L_118 - .L_117)
.L_117:
        /*003c*/ 	.word	0x00000000
        /*0040*/ 	.short	0x0001
        /*0042*/ 	.short	0x0008
        /*0044*/ 	.byte	0x00, 0xf5, 0x21, 0x00


	//----- nvinfo : EIATTR_KPARAM_INFO
	.align		4
.L_118:
        /*0048*/ 	.byte	0x04, 0x17
        /*004a*/ 	.short	(.L_120 - .L_119)
.L_119:
        /*004c*/ 	.word	0x00000000
        /*0050*/ 	.short	0x0000
        /*0052*/ 	.short	0x0000
        /*0054*/ 	.byte	0x00, 0xf5, 0x21, 0x00


	//----- nvinfo : EIATTR_SPARSE_MMA_MASK
	.align		4
.L_120:
        /*0058*/ 	.byte	0x03, 0x50
        /*005a*/ 	.short	0x0000


	//----- nvinfo : EIATTR_MAXREG_COUNT
	.align		4
        /*005c*/ 	.byte	0x03, 0x1b
        /*005e*/ 	.short	0x00ff


	//----- nvinfo : EIATTR_MERCURY_ISA_VERSION
	.align		4
        /*0060*/ 	.byte	0x03, 0x5f
        /*0062*/ 	.short	0x0101


	//----- nvinfo : EIATTR_VRC_CTA_INIT_COUNT
	.align		4
        /*0064*/ 	.byte	0x02, 0x4a
	.zero		1
	.zero		1


	//----- nvinfo : EIATTR_EXIT_INSTR_OFFSETS
	.align		4
        /*0068*/ 	.byte	0x04, 0x1c
        /*006a*/ 	.short	(.L_122 - .L_121)


	//   ....[0]....
.L_121:
        /*006c*/ 	.word	0x00000100


	//   ....[1]....
        /*0070*/ 	.word	0x000002b0


	//----- nvinfo : EIATTR_CBANK_PARAM_SIZE
	.align		4
.L_122:
        /*0074*/ 	.byte	0x03, 0x19
        /*0076*/ 	.short	0x0020


	//----- nvinfo : EIATTR_PARAM_CBANK
	.align		4
        /*0078*/ 	.byte	0x04, 0x0a
        /*007a*/ 	.short	(.L_124 - .L_123)
	.align		4
.L_123:
        /*007c*/ 	.word	index@(.nv.constant0.pressure)
        /*0080*/ 	.short	0x0380
        /*0082*/ 	.short	0x0020


	//----- nvinfo : EIATTR_SW_WAR
	.align		4
.L_124:
        /*0084*/ 	.byte	0x04, 0x36
        /*0086*/ 	.short	(.L_126 - .L_125)
.L_125:
        /*0088*/ 	.word	0x00000008
.L_126:


//--------------------- .nv.info.divergence       --------------------------
	.section	.nv.info.divergence,"",@"SHT_CUDA_INFO"
	.sectionflags	@""
	.align	4


	//----- nvinfo : EIATTR_CUDA_API_VERSION
	.align		4
        /*0000*/ 	.byte	0x04, 0x37
        /*0002*/ 	.short	(.L_128 - .L_127)
.L_127:
        /*0004*/ 	.word	0x00000082


	//----- nvinfo : EIATTR_KPARAM_INFO
	.align		4
.L_128:
        /*0008*/ 	.byte	0x04, 0x17
        /*000a*/ 	.short	(.L_130 - .L_129)
.L_129:
        /*000c*/ 	.word	0x00000000
        /*0010*/ 	.short	0x0004
        /*0012*/ 	.short	0x001c
        /*0014*/ 	.byte	0x00, 0xf0, 0x11, 0x00


	//----- nvinfo : EIATTR_KPARAM_INFO
	.align		4
.L_130:
        /*0018*/ 	.byte	0x04, 0x17
        /*001a*/ 	.short	(.L_132 - .L_131)
.L_131:
        /*001c*/ 	.word	0x00000000
        /*0020*/ 	.short	0x0003
        /*0022*/ 	.short	0x0018
        /*0024*/ 	.byte	0x00, 0xf0, 0x11, 0x00


	//----- nvinfo : EIATTR_KPARAM_INFO
	.align		4
.L_132:
        /*0028*/ 	.byte	0x04, 0x17
        /*002a*/ 	.short	(.L_134 - .L_133)
.L_133:
        /*002c*/ 	.word	0x00000000
        /*0030*/ 	.short	0x0002
        /*0032*/ 	.short	0x0010
        /*0034*/ 	.byte	0x00, 0xf5, 0x21, 0x00


	//----- nvinfo : EIATTR_KPARAM_INFO
	.align		4
.L_134:
        /*0038*/ 	.byte	0x04, 0x17
        /*003a*/ 	.short	(.L_136 - .L_135)
.L_135:
        /*003c*/ 	.word	0x00000000
        /*0040*/ 	.short	0x0001
        /*0042*/ 	.short	0x0008
        /*0044*/ 	.byte	0x00, 0xf5, 0x21, 0x00


	//----- nvinfo : EIATTR_KPARAM_INFO
	.align		4
.L_136:
        /*0048*/ 	.byte	0x04, 0x17
        /*004a*/ 	.short	(.L_138 - .L_137)
.L_137:
        /*004c*/ 	.word	0x00000000
        /*0050*/ 	.short	0x0000
        /*0052*/ 	.short	0x0000
        /*0054*/ 	.byte	0x00, 0xf5, 0x21, 0x00


	//----- nvinfo : EIATTR_SPARSE_MMA_MASK
	.align		4
.L_138:
        /*0058*/ 	.byte	0x03, 0x50
        /*005a*/ 	.short	0x0000


	//----- nvinfo : EIATTR_MAXREG_COUNT
	.align		4
        /*005c*/ 	.byte	0x03, 0x1b
        /*005e*/ 	.short	0x00ff


	//----- nvinfo : EIATTR_MERCURY_ISA_VERSION
	.align		4
        /*0060*/ 	.byte	0x03, 0x5f
        /*0062*/ 	.short	0x0101


	//----- nvinfo : EIATTR_VRC_CTA_INIT_COUNT
	.align		4
        /*0064*/ 	.byte	0x02, 0x4a
	.zero		1
	.zero		1


	//----- nvinfo : EIATTR_EXIT_INSTR_OFFSETS
	.align		4
        /*0068*/ 	.byte	0x04, 0x1c
        /*006a*/ 	.short	(.L_140 - .L_139)


	//   ....[0]....
.L_139:
        /*006c*/ 	.word	0x00000100


	//   ....[1]....
        /*0070*/ 	.word	0x00000230


	//----- nvinfo : EIATTR_CBANK_PARAM_SIZE
	.align		4
.L_140:
        /*0074*/ 	.byte	0x03, 0x19
        /*0076*/ 	.short	0x0020


	//----- nvinfo : EIATTR_PARAM_CBANK
	.align		4
        /*0078*/ 	.byte	0x04, 0x0a
        /*007a*/ 	.short	(.L_142 - .L_141)
	.align		4
.L_141:
        /*007c*/ 	.word	index@(.nv.constant0.divergence)
        /*0080*/ 	.short	0x0380
        /*0082*/ 	.short	0x0020


	//----- nvinfo : EIATTR_SW_WAR
	.align		4
.L_142:
        /*0084*/ 	.byte	0x04, 0x36
        /*0086*/ 	.short	(.L_144 - .L_143)
.L_143:
        /*0088*/ 	.word	0x00000008
.L_144:


//--------------------- .nv.callgraph             --------------------------
	.section	.nv.callgraph,"",@"SHT_CUDA_CALLGRAPH"
	.align	4
	.sectionentsize	8
	.align		4
        /*0000*/ 	.word	0x00000000
	.align		4
        /*0004*/ 	.word	0xffffffff
	.align		4
        /*0008*/ 	.word	0x00000000
	.align		4
        /*000c*/ 	.word	0xfffffffe
	.align		4
        /*0010*/ 	.word	0x00000000
	.align		4
        /*0014*/ 	.word	0xfffffffd
	.align		4
        /*0018*/ 	.word	0x00000000
	.align		4
        /*001c*/ 	.word	0xfffffffc


//--------------------- .nv.constant3             --------------------------
	.section	.nv.constant3,"a",@progbits
	.align	4
.nv.constant3:
	.type		U_FEILD,@object
	.size		U_FEILD,(V_FEILD - U_FEILD)
U_FEILD:
	.zero		4
	.type		V_FEILD,@object
	.size		V_FEILD,(S_FEILD - V_FEILD)
V_FEILD:
        /*0004*/ 	.byte	0x01, 0x00, 0x00, 0x00
	.type		S_FEILD,@object
	.size		S_FEILD,(.L_2 - S_FEILD)
S_FEILD:
        /*0008*/ 	.byte	0x02, 0x00, 0x00, 0x00
.L_2:


//--------------------- .text.advect_smoke        --------------------------
	.section	.text.advect_smoke,"ax",@progbits
	.align	128
        .global         advect_smoke
        .type           advect_smoke,@function
        .size           advect_smoke,(.L_x_18 - advect_smoke)
        .other          advect_smoke,@"STO_CUDA_ENTRY STV_DEFAULT"
advect_smoke:
.text.advect_smoke:
[----:B------:R-:W-:Y:S01]  /*0000*/  LDC R1, c[0x0][0x37c] ;  /* 0x0000df00ff017b82 */ /* 0x000fe20000000800 */
[----:B------:R-:W0:Y:S07]  /*0010*/  S2R R7, SR_TID.Y ;  /* 0x0000000000077919 */ /* 0x000e2e0000002200 */
[----:B------:R-:W1:Y:S01]  /*0020*/  LDC R10, c[0x0][0x360] ;  /* 0x0000d800ff0a7b82 */ /* 0x000e620000000800 */
[----:B------:R-:W1:Y:S07]  /*0030*/  S2R R5, SR_TID.X ;  /* 0x0000000000057919 */ /* 0x000e6e0000002100 */
[----:B------:R-:W0:Y:S08]  /*0040*/  S2UR UR5, SR_CTAID.Y ;  /* 0x00000000000579c3 */ /* 0x000e300000002600 */
[----:B------:R-:W0:Y:S08]  /*0050*/  LDC R0, c[0x0][0x364] ;  /* 0x0000d900ff007b82 */ /* 0x000e300000000800 */
[----:B------:R-:W1:Y:S08]  /*0060*/  S2UR UR4, SR_CTAID.X ;  /* 0x00000000000479c3 */ /* 0x000e700000002500 */
[----:B------:R-:W2:Y:S01]  /*0070*/  LDC.64 R2, c[0x0][0x3a8] ;  /* 0x0000ea00ff027b82 */ /* 0x000ea20000000a00 */
[----:B0-----:R-:W-:-:S05]  /*0080*/  IMAD R0, R0, UR5, R7 ;  /* 0x0000000500007c24 */ /* 0x001fca000f8e0207 */
[----:B------:R-:W-:Y:S01]  /*0090*/  ISETP.NE.AND P0, PT, R0, RZ, PT ;  /* 0x000000ff0000720c */ /* 0x000fe20003f05270 */
[----:B-1----:R-:W-:-:S05]  /*00a0*/  IMAD R10, R10, UR4, R5 ;  /* 0x000000040a0a7c24 */ /* 0x002fca000f8e0205 */
[----:B------:R-:W-:Y:S02]  /*00b0*/  ISETP.LT.OR P0, PT, R10, 0x1, !P0 ;  /* 0x000000010a00780c */ /* 0x000fe40004701670 */
[----:B--2---:R-:W-:Y:S02]  /*00c0*/  IADD3 R5, PT, PT, R3, -0x1, RZ ;  /* 0xffffffff03057810 */ /* 0x004fe40007ffe0ff */
[----:B------:R-:W-:Y:S02]  /*00d0*/  IADD3 R6, PT, PT, R2, -0x1, RZ ;  /* 0xffffffff02067810 */ /* 0x000fe40007ffe0ff */
[----:B------:R-:W-:-:S04]  /*00e0*/  ISETP.GE.OR P0, PT, R10, R5, P0 ;  /* 0x000000050a00720c */ /* 0x000fc80000706670 */
[----:B------:R-:W-:-:S13]  /*00f0*/  ISETP.GE.OR P0, PT, R0, R6, P0 ;  /* 0x000000060000720c */ /* 0x000fda0000706670 */
[----:B------:R-:W-:Y:S05]  /*0100*/  @P0 EXIT ;  /* 0x000000000000094d */ /* 0x000fea0003800000 */
[----:B------:R-:W0:Y:S01]  /*0110*/  LDC.64 R12, c[0x0][0x390] ;  /* 0x0000e400ff0c7b82 */ /* 0x000e220000000a00 */
[----:B------:R-:W1:Y:S01]  /*0120*/  LDCU.64 UR4, c[0x0][0x358] ;  /* 0x00006b00ff0477ac */ /* 0x000e620008000a00 */
[----:B------:R-:W-:-:S06]  /*0130*/  IMAD R4, R0, R3, R10 ;  /* 0x0000000300047224 */ /* 0x000fcc00078e020a */
[----:B------:R-:W2:Y:S08]  /*0140*/  LDC.64 R14, c[0x0][0x398] ;  /* 0x0000e600ff0e7b82 */ /* 0x000eb00000000a00 */
[----:B------:R-:W3:Y:S01]  /*0150*/  LDC R7, c[0x3][0x8] ;  /* 0x00c00200ff077b82 */ /* 0x000ee20000000800 */
[----:B0-----:R-:W-:-:S07]  /*0160*/  IMAD.WIDE R12, R4, 0x4, R12 ;  /* 0x00000004040c7825 */ /* 0x001fce00078e020c */
[----:B------:R-:W0:Y:S01]  /*0170*/  LDC.64 R8, c[0x0][0x3a0] ;  /* 0x0000e800ff087b82 */ /* 0x000e220000000a00 */
[----:B-1----:R-:W4:Y:S01]  /*0180*/  LDG.E R11, desc[UR4][R12.64] ;  /* 0x000000040c0b7981 */ /* 0x002f22000c1e1900 */
[----:B--2---:R-:W-:-:S03]  /*0190*/  IMAD.WIDE R14, R4, 0x4, R14 ;  /* 0x00000004040e7825 */ /* 0x004fc600078e020e */
[----:B------:R1:W4:Y:S01]  /*01a0*/  LDG.E R18, desc[UR4][R12.64+0x4] ;  /* 0x000004040c127981 */ /* 0x000322000c1e1900 */
[----:B------:R-:W-:-:S03]  /*01b0*/  IMAD.WIDE R16, R3, 0x4, R14 ;  /* 0x0000000403107825 */ /* 0x000fc600078e020e */
[----:B------:R-:W2:Y:S04]  /*01c0*/  LDG.E R14, desc[UR4][R14.64] ;  /* 0x000000040e0e7981 */ /* 0x000ea8000c1e1900 */
[----:B------:R5:W2:Y:S01]  /*01d0*/  LDG.E R17, desc[UR4][R16.64] ;  /* 0x0000000410117981 */ /* 0x000aa2000c1e1900 */
[----:B-1----:R-:W1:Y:S01]  /*01e0*/  LDC R13, c[0x0][0x390] ;  /* 0x0000e400ff0d7b82 */ /* 0x002e620000000800 */
[----:B------:R-:W-:Y:S02]  /*01f0*/  I2FP.F32.U32 R19, R10 ;  /* 0x0000000a00137245 */ /* 0x000fe40000201000 */
[----:B---3--:R-:W-:Y:S01]  /*0200*/  ISETP.NE.AND P0, PT, R7, RZ, PT ;  /* 0x000000ff0700720c */ /* 0x008fe20003f05270 */
[C---:B0-----:R-:W-:Y:S01]  /*0210*/  FMUL R10, R9.reuse, 0.5 ;  /* 0x3f000000090a7820 */ /* 0x041fe20000400000 */
[----:B------:R-:W-:-:S02]  /*0220*/  IADD3 R20, PT, PT, R9, 0x1800000, RZ ;  /* 0x0180000009147810 */ /* 0x000fc40007ffe0ff */
[----:B-----5:R-:W-:Y:S01]  /*0230*/  I2FP.F32.S32 R16, R3 ;  /* 0x0000000300107245 */ /* 0x020fe20000201400 */
[-CC-:B------:R-:W-:Y:S01]  /*0240*/  FFMA R12, R19, R9.reuse, R10.reuse ;  /* 0x00000009130c7223 */ /* 0x180fe2000000000a */
[----:B------:R-:W-:Y:S02]  /*0250*/  I2FP.F32.U32 R3, R0 ;  /* 0x0000000000037245 */ /* 0x000fe40000201000 */
[----:B------:R-:W-:Y:S01]  /*0260*/  I2FP.F32.S32 R2, R2 ;  /* 0x0000000200027245 */ /* 0x000fe20000201400 */
[-C--:B------:R-:W-:Y:S02]  /*0270*/  FMUL R16, R16, R9.reuse ;  /* 0x0000000910107220 */ /* 0x080fe40000400000 */
[----:B------:R-:W-:Y:S01]  /*0280*/  FFMA R0, R3, R9, R10 ;  /* 0x0000000903007223 */ /* 0x000fe2000000000a */
[----:B------:R-:W-:-:S04]  /*0290*/  LOP3.LUT R20, R20, 0x7f800000, RZ, 0xc0, !PT ;  /* 0x7f80000014147812 */ /* 0x000fc800078ec0ff */
[----:B------:R-:W-:Y:S01]  /*02a0*/  ISETP.GT.U32.AND P1, PT, R20, 0x1ffffff, PT ;  /* 0x01ffffff1400780c */ /* 0x000fe20003f24070 */
[----:B----4-:R-:W-:Y:S02]  /*02b0*/  FADD R11, R11, R18 ;  /* 0x000000120b0b7221 */ /* 0x010fe40000000000 */
[----:B------:R-:W0:Y:S02]  /*02c0*/  LDC R18, c[0x0][0x394] ;  /* 0x0000e500ff127b82 */ /* 0x000e240000000800 */
[----:B------:R-:W-:-:S04]  /*02d0*/  FMUL R11, R11, 0.5 ;  /* 0x3f0000000b0b7820 */ /* 0x000fc80000400000 */
[----:B------:R-:W-:Y:S01]  /*02e0*/  FFMA R11, -R11, R8, R12 ;  /* 0x000000080b0b7223 */ /* 0x000fe2000000010c */
[----:B--2---:R-:W-:-:S04]  /*02f0*/  FADD R14, R14, R17 ;  /* 0x000000110e0e7221 */ /* 0x004fc80000000000 */
[----:B------:R-:W-:Y:S01]  /*0300*/  FMUL R3, R14, 0.5 ;  /* 0x3f0000000e037820 */ /* 0x000fe20000400000 */
[----:B------:R-:W-:Y:S01]  /*0310*/  FMNMX R12, R11, R16, PT ;  /* 0x000000100b0c7209 */ /* 0x000fe20003800000 */
[----:B------:R-:W-:Y:S02]  /*0320*/  IMAD.MOV.U32 R11, RZ, RZ, RZ ;  /* 0x000000ffff0b7224 */ /* 0x000fe400078e00ff */
[----:B------:R-:W-:Y:S01]  /*0330*/  FFMA R8, -R3, R8, R0 ;  /* 0x0000000803087223 */ /* 0x000fe20000000100 */
[----:B------:R-:W-:Y:S01]  /*0340*/  FMUL R3, R2, R9 ;  /* 0x0000000902037220 */ /* 0x000fe20000400000 */
[----:B-1----:R-:W-:Y:S06]  /*0350*/  @!P0 BRA `(.L_x_0) ;  /* 0x0000000000208947 */ /* 0x002fec0003800000 */
[----:B------:R-:W-:-:S13]  /*0360*/  ISETP.NE.AND P0, PT, R7, 0x1, PT ;  /* 0x000000010700780c */ /* 0x000fda0003f05270 */
[----:B------:R-:W1:Y:S01]  /*0370*/  @P0 LDC R13, c[0x0][0x380] ;  /* 0x0000e000ff0d0b82 */ /* 0x000e620000000800 */
[-C--:B------:R-:W-:Y:S02]  /*0380*/  @P0 MOV R11, R10.reuse ;  /* 0x0000000a000b0202 */ /* 0x080fe40000000f00 */
[----:B------:R-:W-:Y:S02]  /*0390*/  @!P0 MOV R11, R10 ;  /* 0x0000000a000b8202 */ /* 0x000fe40000000f00 */
[----:B------:R-:W-:-:S03]  /*03a0*/  @!P0 MOV R10, RZ ;  /* 0x000000ff000a8202 */ /* 0x000fc60000000f00 */
[----:B0-----:R-:W2:Y:S08]  /*03b0*/  @P0 LDC R18, c[0x0][0x384] ;  /* 0x0000e100ff120b82 */ /* 0x001eb00000000800 */
[----:B------:R-:W3:Y:S08]  /*03c0*/  @!P0 LDC R13, c[0x0][0x398] ;  /* 0x0000e600ff0d8b82 */ /* 0x000ef00000000800 */
[----:B-12---:R-:W4:Y:S02]  /*03d0*/  @!P0 LDC R18, c[0x0][0x39c] ;  /* 0x0000e700ff128b82 */ /* 0x006f240000000800 */
.L_x_0:
[----:B------:R-:W-:Y:S01]  /*03e0*/  FMNMX R8, R8, R3, PT ;  /* 0x0000000308087209 */ /* 0x000fe20003800000 */
[----:B---3--:R-:W-:Y:S01]  /*03f0*/  IMAD.MOV.U32 R2, RZ, RZ, R13 ;  /* 0x000000ffff027224 */ /* 0x008fe200078e000d */
[----:B------:R-:W-:Y:S02]  /*0400*/  FMNMX R12, R12, R9, !PT ;  /* 0x000000090c0c7209 */ /* 0x000fe40007800000 */
[----:B0---4-:R-:W-:Y:S01]  /*0410*/  MOV R3, R18 ;  /* 0x0000001200037202 */ /* 0x011fe20000000f00 */
[----:B------:R-:W-:Y:S06]  /*0420*/  @P1 BRA `(.L_x_1) ;  /* 0x0000000000101947 */ /* 0x000fec0003800000 */
[----:B------:R-:W-:-:S07]  /*0430*/  MOV R14, 0x450 ;  /* 0x00000450000e7802 */ /* 0x000fce0000000f00 */
[----:B------:R-:W-:Y:S05]  /*0440*/  CALL.REL.NOINC `($__internal_0_$__cuda_sm20_rcp_rn_f32_slowpath) ;  /* 0x0000000000d87944 */ /* 0x000fea0003c00000 */
[----:B------:R-:W-:Y:S01]  /*0450*/  MOV R0, R7 ;  /* 0x0000000700007202 */ /* 0x000fe20000000f00 */
[----:B------:R-:W-:Y:S06]  /*0460*/  BRA `(.L_x_2) ;  /* 0x0000000000107947 */ /* 0x000fec0003800000 */
.L_x_1:
[----:B------:R-:W0:Y:S02]  /*0470*/  MUFU.RCP R0, R9 ;  /* 0x0000000900007308 */ /* 0x000e240000001000 */
[----:B0-----:R-:W-:-:S04]  /*0480*/  FFMA R7, R0, R9, -1 ;  /* 0xbf80000000077423 */ /* 0x001fc80000000009 */
[----:B------:R-:W-:-:S04]  /*0490*/  FADD.FTZ R7, -R7, -RZ ;  /* 0x800000ff07077221 */ /* 0x000fc80000010100 */
[----:B------:R-:W-:-:S07]  /*04a0*/  FFMA R0, R0, R7, R0 ;  /* 0x0000000700007223 */ /* 0x000fce0000000000 */
.L_x_2:
[----:B------:R-:W0:Y:S01]  /*04b0*/  LDCU UR6, c[0x0][0x3a4] ;  /* 0x00007480ff0677ac */ /* 0x000e220008000800 */
[----:B------:R-:W-:Y:S01]  /*04c0*/  FADD R7, R12, -R11 ;  /* 0x8000000b0c077221 */ /* 0x000fe20000000000 */
[----:B------:R-:W-:Y:S02]  /*04d0*/  I2FP.F32.S32 R5, R5 ;  /* 0x0000000500057245 */ /* 0x000fe40000201400 */
[----:B------:R-:W-:Y:S01]  /*04e0*/  I2FP.F32.U32 R6, R6 ;  /* 0x0000000600067245 */ /* 0x000fe20000201000 */
[----:B------:R-:W-:Y:S01]  /*04f0*/  FMUL R11, R7, R0 ;  /* 0x00000000070b7220 */ /* 0x000fe20000400000 */
[----:B------:R-:W1:Y:S03]  /*0500*/  LDCU UR7, c[0x0][0x3ac] ;  /* 0x00007580ff0777ac */ /* 0x000e660008000800 */
[----:B------:R-:W2:Y:S01]  /*0510*/  FRND.FLOOR R12, R11 ;  /* 0x0000000b000c7307 */ /* 0x000ea20000205000 */
[----:B0-----:R-:W-:-:S05]  /*0520*/  FMNMX R9, R8, UR6, !PT ;  /* 0x0000000608097c09 */ /* 0x001fca000f800000 */
[----:B------:R-:W-:Y:S01]  /*0530*/  FADD R9, R9, -R10 ;  /* 0x8000000a09097221 */ /* 0x000fe20000000000 */
[----:B--2---:R-:W-:-:S03]  /*0540*/  FMNMX R8, R5, R12, PT ;  /* 0x0000000c05087209 */ /* 0x004fc60003800000 */
[----:B------:R-:W-:Y:S01]  /*0550*/  FMUL R13, R9, R0 ;  /* 0x00000000090d7220 */ /* 0x000fe20000400000 */
[----:B------:R-:W-:Y:S01]  /*0560*/  F2I.TRUNC.NTZ R12, R8 ;  /* 0x00000008000c7305 */ /* 0x000fe2000020f100 */
[----:B------:R-:W-:-:S05]  /*0570*/  FADD R10, R8, 1 ;  /* 0x3f800000080a7421 */ /* 0x000fca0000000000 */
[----:B------:R-:W-:Y:S02]  /*0580*/  FMNMX R5, R5, R10, PT ;  /* 0x0000000a05057209 */ /* 0x000fe40003800000 */
[----:B------:R-:W0:Y:S08]  /*0590*/  FRND.FLOOR R13, R13 ;  /* 0x0000000d000d7307 */ /* 0x000e300000205000 */
[----:B------:R-:W-:Y:S01]  /*05a0*/  F2I.TRUNC.NTZ R5, R5 ;  /* 0x0000000500057305 */ /* 0x000fe2000020f100 */
[----:B0-----:R-:W-:-:S07]  /*05b0*/  FMNMX R16, R6, R13, PT ;  /* 0x0000000d06107209 */ /* 0x001fce0003800000 */
[----:B------:R-:W1:Y:S01]  /*05c0*/  F2I.TRUNC.NTZ R10, R16 ;  /* 0x00000010000a7305 */ /* 0x000e62000020f100 */
[----:B------:R-:W-:-:S05]  /*05d0*/  FADD R11, R16, 1 ;  /* 0x3f800000100b7421 */ /* 0x000fca0000000000 */
[----:B------:R-:W-:-:S06]  /*05e0*/  FMNMX R6, R6, R11, PT ;  /* 0x0000000b06067209 */ /* 0x000fcc0003800000 */
[----:B------:R-:W0:Y:S01]  /*05f0*/  F2I.TRUNC.NTZ R6, R6 ;  /* 0x0000000600067305 */ /* 0x000e22000020f100 */
[C---:B-1----:R-:W-:Y:S02]  /*0600*/  IMAD R13, R10.reuse, UR7, R5 ;  /* 0x000000070a0d7c24 */ /* 0x042fe4000f8e0205 */
[----:B------:R-:W-:Y:S02]  /*0610*/  IMAD R11, R10, UR7, R12 ;  /* 0x000000070a0b7c24 */ /* 0x000fe4000f8e020c */
[----:B------:R-:W-:-:S04]  /*0620*/  IMAD.WIDE R12, R13, 0x4, R2 ;  /* 0x000000040d0c7825 */ /* 0x000fc800078e0202 */
[----:B------:R-:W-:-:S04]  /*0630*/  IMAD.WIDE R10, R11, 0x4, R2 ;  /* 0x000000040b0a7825 */ /* 0x000fc800078e0202 */
[----:B0-----:R-:W-:Y:S02]  /*0640*/  IMAD R15, R6, UR7, R5 ;  /* 0x00000007060f7c24 */ /* 0x001fe4000f8e0205 */
[----:B------:R-:W2:Y:S02]  /*0650*/  LDG.E R5, desc[UR4][R12.64] ;  /* 0x000000040c057981 */ /* 0x000ea4000c1e1900 */
[----:B------:R-:W-:Y:S02]  /*0660*/  IMAD.WIDE R14, R15, 0x4, R2 ;  /* 0x000000040f0e7825 */ /* 0x000fe400078e0202 */
[----:B------:R-:W3:Y:S02]  /*0670*/  LDG.E R11, desc[UR4][R10.64] ;  /* 0x000000040a0b7981 */ /* 0x000ee4000c1e1900 */
[----:B------:R-:W-:Y:S01]  /*0680*/  FFMA R9, -R16, UR6, R9 ;  /* 0x0000000610097c23 */ /* 0x000fe20008000109 */
[----:B------:R-:W-:Y:S01]  /*0690*/  FFMA R7, -R8, UR6, R7 ;  /* 0x0000000608077c23 */ /* 0x000fe20008000107 */
[----:B------:R-:W0:Y:S01]  /*06a0*/  LDC.64 R2, c[0x0][0x388] ;  /* 0x0000e200ff027b82 */ /* 0x000e220000000a00 */
[----:B------:R-:W4:Y:S01]  /*06b0*/  LDG.E R14, desc[UR4][R14.64] ;  /* 0x000000040e0e7981 */ /* 0x000f22000c1e1900 */
[-C--:B------:R-:W-:Y:S01]  /*06c0*/  FMUL R6, R9, R0.reuse ;  /* 0x0000000009067220 */ /* 0x080fe20000400000 */
[----:B------:R-:W-:-:S03]  /*06d0*/  FMUL R7, R7, R0 ;  /* 0x0000000007077220 */ /* 0x000fc60000400000 */
[----:B------:R-:W-:Y:S01]  /*06e0*/  FADD R0, -R6, 1 ;  /* 0x3f80000006007421 */ /* 0x000fe20000000100 */
[----:B------:R-:W-:-:S03]  /*06f0*/  FADD R9, -R7, 1 ;  /* 0x3f80000007097421 */ /* 0x000fc60000000100 */
[-C--:B------:R-:W-:Y:S01]  /*0700*/  FMUL R8, R7, R0.reuse ;  /* 0x0000000007087220 */ /* 0x080fe20000400000 */
[----:B------:R-:W-:Y:S01]  /*0710*/  FMUL R0, R9, R0 ;  /* 0x0000000009007220 */ /* 0x000fe20000400000 */
[----:B------:R-:W-:Y:S01]  /*0720*/  FMUL R7, R7, R6 ;  /* 0x0000000607077220 */ /* 0x000fe20000400000 */
[----:B------:R-:W-:Y:S01]  /*0730*/  FMUL R6, R6, R9 ;  /* 0x0000000906067220 */ /* 0x000fe20000400000 */
[----:B0-----:R-:W-:-:S04]  /*0740*/  IMAD.WIDE R2, R4, 0x4, R2 ;  /* 0x0000000404027825 */ /* 0x001fc800078e0202 */
[----:B--2---:R-:W-:-:S04]  /*0750*/  FMUL R13, R8, R5 ;  /* 0x00000005080d7220 */ /* 0x004fc80000400000 */
[----:B---3--:R-:W-:-:S04]  /*0760*/  FFMA R0, R0, R11, R13 ;  /* 0x0000000b00007223 */ /* 0x008fc8000000000d */
[----:B----4-:R-:W-:-:S04]  /*0770*/  FFMA R0, R7, R14, R0 ;  /* 0x0000000e07007223 */ /* 0x010fc80000000000 */
[----:B------:R-:W-:-:S05]  /*0780*/  FFMA R5, R5, R6, R0 ;  /* 0x0000000605057223 */ /* 0x000fca0000000000 */
[----:B------:R-:W-:Y:S01]  /*0790*/  STG.E desc[UR4][R2.64], R5 ;  /* 0x0000000502007986 */ /* 0x000fe2000c101904 */
[----:B------:R-:W-:Y:S05]  /*07a0*/  EXIT ;  /* 0x000000000000794d */ /* 0x000fea0003800000 */
        .weak           $__internal_0_$__cuda_sm20_rcp_rn_f32_slowpath
        .type           $__internal_0_$__cuda_sm20_rcp_rn_f32_slowpath,@function
        .size           $__internal_0_$__cuda_sm20_rcp_rn_f32_slowpath,(.L_x_18 - $__internal_0_$__cuda_sm20_rcp_rn_f32_slowpath)
$__internal_0_$__cuda_sm20_rcp_rn_f32_slowpath:
[----:B------:R-:W0:Y:S02]  /*07b0*/  LDC R0, c[0x0][0x3a4] ;  /* 0x0000e900ff007b82 */ /* 0x000e240000000800 */
[----:B0-----:R-:W-:-:S04]  /*07c0*/  SHF.L.U32 R9, R0, 0x1, RZ ;  /* 0x0000000100097819 */ /* 0x001fc800000006ff */
[----:B------:R-:W-:-:S04]  /*07d0*/  SHF.R.U32.HI R7, RZ, 0x18, R9 ;  /* 0x00000018ff077819 */ /* 0x000fc80000011609 */
[----:B------:R-:W-:-:S13]  /*07e0*/  ISETP.NE.U32.AND P0, PT, R7, RZ, PT ;  /* 0x000000ff0700720c */ /* 0x000fda0003f05070 */
[----:B------:R-:W-:Y:S05]  /*07f0*/  @P0 BRA `(.L_x_3) ;  /* 0x0000000000280947 */ /* 0x000fea0003800000 */
[----:B------:R-:W-:-:S13]  /*0800*/  ISETP.NE.AND P0, PT, R9, RZ, PT ;  /* 0x000000ff0900720c */ /* 0x000fda0003f05270 */
[----:B------:R0:W1:Y:S01]  /*0810*/  @!P0 MUFU.RCP R7, R0 ;  /* 0x0000000000078308 */ /* 0x0000620000001000 */
[----:B------:R-:W-:Y:S05]  /*0820*/  @!P0 BRA `(.L_x_4) ;  /* 0x0000000000a48947 */ /* 0x000fea0003800000 */
[----:B------:R-:W-:-:S04]  /*0830*/  FFMA R9, R0, 1.84467440737095516160e+19, RZ ;  /* 0x5f80000000097823 */ /* 0x000fc800000000ff */
[----:B0-----:R-:W1:Y:S02]  /*0840*/  MUFU.RCP R0, R9 ;  /* 0x0000000900007308 */ /* 0x001e640000001000 */
[----:B-1----:R-:W-:-:S04]  /*0850*/  FFMA R7, R9, R0, -1 ;  /* 0xbf80000009077423 */ /* 0x002fc80000000000 */
[----:B------:R-:W-:-:S04]  /*0860*/  FADD.FTZ R7, -R7, -RZ ;  /* 0x800000ff07077221 */ /* 0x000fc80000010100 */
[----:B------:R-:W-:-:S04]  /*0870*/  FFMA R0, R0, R7, R0 ;  /* 0x0000000700007223 */ /* 0x000fc80000000000 */
[----:B------:R-:W-:Y:S01]  /*0880*/  FFMA R7, R0, 1.84467440737095516160e+19, RZ ;  /* 0x5f80000000077823 */ /* 0x000fe200000000ff */
[----:B------:R-:W-:Y:S06]  /*0890*/  BRA `(.L_x_4) ;  /* 0x0000000000887947 */ /* 0x000fec0003800000 */
.L_x_3:
[----:B------:R-:W-:-:S05]  /*08a0*/  VIADD R9, R7, 0xffffff03 ;  /* 0xffffff0307097836 */ /* 0x000fca0000000000 */
[----:B------:R-:W-:-:S13]  /*08b0*/  ISETP.GT.U32.AND P0, PT, R9, 0x1, PT ;  /* 0x000000010900780c */ /* 0x000fda0003f04070 */
[----:B------:R-:W-:Y:S05]  /*08c0*/  @P0 BRA `(.L_x_5) ;  /* 0x0000000000780947 */ /* 0x000fea0003800000 */
[----:B------:R-:W-:Y:S01]  /*08d0*/  LOP3.LUT R13, R0, 0x7fffff, RZ, 0xc0, !PT ;  /* 0x007fffff000d7812 */ /* 0x000fe200078ec0ff */
[----:B------:R-:W-:Y:S02]  /*08e0*/  HFMA2 R18, -RZ, RZ, 0, 1.78813934326171875e-07 ;  /* 0x00000003ff127431 */ /* 0x000fe400000001ff */
[----:B------:R-:W-:Y:S01]  /*08f0*/  VIADD R7, R7, 0xffffff04 ;  /* 0xffffff0407077836 */ /* 0x000fe20000000000 */
[----:B------:R-:W-:-:S04]  /*0900*/  LOP3.LUT R13, R13, 0x3f800000, RZ, 0xfc, !PT ;  /* 0x3f8000000d0d7812 */ /* 0x000fc800078efcff */
[----:B------:R-:W0:Y:S01]  /*0910*/  MUFU.RCP R16, R13 ;  /* 0x0000000d00107308 */ /* 0x000e220000001000 */
[----:B------:R-:W-:Y:S01]  /*0920*/  SHF.L.U32 R19, R18, R9, RZ ;  /* 0x0000000912137219 */ /* 0x000fe200000006ff */
[----:B0-----:R-:W-:-:S04]  /*0930*/  FFMA R15, R13, R16, -1 ;  /* 0xbf8000000d0f7423 */ /* 0x001fc80000000010 */
[----:B------:R-:W-:-:S04]  /*0940*/  FADD.FTZ R15, -R15, -RZ ;  /* 0x800000ff0f0f7221 */ /* 0x000fc80000010100 */
[CCC-:B------:R-:W-:Y:S01]  /*0950*/  FFMA.RM R17, R16.reuse, R15.reuse, R16.reuse ;  /* 0x0000000f10117223 */ /* 0x1c0fe20000004010 */
[----:B------:R-:W-:-:S04]  /*0960*/  FFMA.RP R16, R16, R15, R16 ;  /* 0x0000000f10107223 */ /* 0x000fc80000008010 */
[C---:B------:R-:W-:Y:S02]  /*0970*/  LOP3.LUT R15, R17.reuse, 0x7fffff, RZ, 0xc0, !PT ;  /* 0x007fffff110f7812 */ /* 0x040fe400078ec0ff */
[----:B------:R-:W-:Y:S02]  /*0980*/  FSETP.NEU.FTZ.AND P0, PT, R17, R16, PT ;  /* 0x000000101100720b */ /* 0x000fe40003f1d000 */
[----:B------:R-:W-:Y:S02]  /*0990*/  LOP3.LUT R16, R15, 0x800000, RZ, 0xfc, !PT ;  /* 0x008000000f107812 */ /* 0x000fe400078efcff */
[----:B------:R-:W-:Y:S02]  /*09a0*/  SEL R15, RZ, 0xffffffff, !P0 ;  /* 0xffffffffff0f7807 */ /* 0x000fe40004000000 */
[----:B------:R-:W-:Y:S02]  /*09b0*/  LOP3.LUT R18, R19, R16, RZ, 0xc0, !PT ;  /* 0x0000001013127212 */ /* 0x000fe400078ec0ff */
[----:B------:R-:W-:-:S02]  /*09c0*/  IADD3 R15, PT, PT, -R15, RZ, RZ ;  /* 0x000000ff0f0f7210 */ /* 0x000fc40007ffe1ff */
[-C--:B------:R-:W-:Y:S02]  /*09d0*/  SHF.R.U32.HI R18, RZ, R9.reuse, R18 ;  /* 0x00000009ff127219 */ /* 0x080fe40000011612 */
[--C-:B------:R-:W-:Y:S02]  /*09e0*/  LOP3.LUT P1, RZ, R15, R9, R16.reuse, 0xf8, !PT ;  /* 0x000000090fff7212 */ /* 0x100fe4000782f810 */
[C---:B------:R-:W-:Y:S02]  /*09f0*/  LOP3.LUT P0, RZ, R18.reuse, 0x1, RZ, 0xc0, !PT ;  /* 0x0000000112ff7812 */ /* 0x040fe4000780c0ff */
[----:B------:R-:W-:Y:S02]  /*0a00*/  LOP3.LUT P2, RZ, R18, 0x2, RZ, 0xc0, !PT ;  /* 0x0000000212ff7812 */ /* 0x000fe4000784c0ff */
[----:B------:R-:W-:Y:S02]  /*0a10*/  SHF.R.U32.HI R7, RZ, R7, R16 ;  /* 0x00000007ff077219 */ /* 0x000fe40000011610 */
[----:B------:R-:W-:-:S02]  /*0a20*/  PLOP3.LUT P0, PT, P0, P1, P2, 0xe0, 0x0 ;  /* 0x000000000000781c */ /* 0x000fc40000703c20 */
[----:B------:R-:W-:Y:S02]  /*0a30*/  LOP3.LUT P1, RZ, R0, 0x7fffff, RZ, 0xc0, !PT ;  /* 0x007fffff00ff7812 */ /* 0x000fe4000782c0ff */
[----:B------:R-:W-:-:S04]  /*0a40*/  SEL R9, RZ, 0x1, !P0 ;  /* 0x00000001ff097807 */ /* 0x000fc80004000000 */
[----:B------:R-:W-:-:S04]  /*0a50*/  IADD3 R9, PT, PT, -R9, RZ, RZ ;  /* 0x000000ff09097210 */ /* 0x000fc80007ffe1ff */
[----:B------:R-:W-:-:S13]  /*0a60*/  ISETP.GE.AND P0, PT, R9, RZ, PT ;  /* 0x000000ff0900720c */ /* 0x000fda0003f06270 */
[----:B------:R-:W-:-:S04]  /*0a70*/  @!P0 IADD3 R7, PT, PT, R7, 0x1, RZ ;  /* 0x0000000107078810 */ /* 0x000fc80007ffe0ff */
[----:B------:R-:W-:-:S04]  /*0a80*/  @!P1 SHF.L.U32 R7, R7, 0x1, RZ ;  /* 0x0000000107079819 */ /* 0x000fc800000006ff */
[----:B------:R-:W-:Y:S01]  /*0a90*/  LOP3.LUT R7, R7, 0x80000000, R0, 0xf8, !PT ;  /* 0x8000000007077812 */ /* 0x000fe200078ef800 */
[----:B------:R-:W-:Y:S06]  /*0aa0*/  BRA `(.L_x_4) ;  /* 0x0000000000047947 */ /* 0x000fec0003800000 */
.L_x_5:
[----:B------:R2:W3:Y:S02]  /*0ab0*/  MUFU.RCP R7, R0 ;  /* 0x0000000000077308 */ /* 0x0004e40000001000 */
.L_x_4:
[----:B------:R-:W-:-:S04]  /*0ac0*/  MOV R15, 0x0 ;  /* 0x00000000000f7802 */ /* 0x000fc80000000f00 */
[----:B0123--:R-:W-:Y:S05]  /*0ad0*/  RET.REL.NODEC R14 `(advect_smoke) ;  /* 0xfffffff40e487950 */ /* 0x00ffea0003c3ffff */
.L_x_6:
[----:B------:R-:W-:-:S00]  /*0ae0*/  BRA `(.L_x_6) ;  /* 0xfffffffc00fc7947 */ /* 0x000fc0000383ffff */
[----:B------:R-:W-:-:S00]  /*0af0*/  NOP ;  /* 0x0000000000007918 */ /* 0x000fc00000000000 */
        /* <DEDUP_REMOVED lines=8> */
.L_x_18:


//--------------------- .text.advect_velocity     --------------------------
	.section	.text.advect_velocity,"ax",@progbits
	.align	128
        .global         advect_velocity
        .type           advect_velocity,@function
        .size           advect_velocity,(.L_x_19 - advect_velocity)
        .other          advect_velocity,@"STO_CUDA_ENTRY STV_DEFAULT"
advect_velocity:
.text.advect_velocity:
[----:B------:R-:W-:Y:S01]  /*0000*/  LDC R1, c[0x0][0x37c] ;  /* 0x0000df00ff017b82 */ /* 0x000fe20000000800 */
[----:B------:R-:W0:Y:S07]  /*0010*/  S2R R5, SR_TID.Y ;  /* 0x0000000000057919 */ /* 0x000e2e0000002200 */
[----:B------:R-:W1:Y:S01]  /*0020*/  LDC R24, c[0x0][0x360] ;  /* 0x0000d800ff187b82 */ /* 0x000e620000000800 */
[----:B------:R-:W2:Y:S01]  /*0030*/  LDCU UR6, c[0x0][0x380] ;  /* 0x00007000ff0677ac */ /* 0x000ea20008000800 */
[----:B------:R-:W1:Y:S06]  /*0040*/  S2R R3, SR_TID.X ;  /* 0x0000000000037919 */ /* 0x000e6c0000002100 */
[----:B------:R-:W0:Y:S08]  /*0050*/  S2UR UR5, SR_CTAID.Y ;  /* 0x00000000000579c3 */ /* 0x000e300000002600 */
[----:B------:R-:W0:Y:S01]  /*0060*/  LDC R22, c[0x0][0x364] ;  /* 0x0000d900ff167b82 */ /* 0x000e220000000800 */
[----:B--2---:R-:W-:-:S07]  /*0070*/  MOV R0, UR6 ;  /* 0x0000000600007c02 */ /* 0x004fce0008000f00 */
        /* <DEDUP_REMOVED lines=18> */
[----:B-1----:R-:W4:Y:S04]  /*01a0*/  LDG.E R10, desc[UR4][R4.64+-0x4] ;  /* 0xfffffc04040a7981 */ /* 0x002f28000c1e1900 */
[----:B------:R-:W4:Y:S01]  /*01b0*/  LDG.E R15, desc[UR4][R4.64] ;  /* 0x00000004040f7981 */ /* 0x000f22000c1e1900 */
[----:B------:R-:W-:-:S05]  /*01c0*/  IMAD.WIDE R20, R7, 0x4, R4 ;  /* 0x0000000407147825 */ /* 0x000fca00078e0204 */
[----:B------:R-:W5:Y:S04]  /*01d0*/  LDG.E R19, desc[UR4][R20.64+-0x4] ;  /* 0xfffffc0414137981 */ /* 0x000f68000c1e1900 */
[----:B------:R1:W5:Y:S01]  /*01e0*/  LDG.E R23, desc[UR4][R20.64] ;  /* 0x0000000414177981 */ /* 0x000362000c1e1900 */
[----:B--2---:R-:W-:-:S05]  /*01f0*/  IMAD.WIDE R2, R13, 0x4, R2 ;  /* 0x000000040d027825 */ /* 0x004fca00078e0202 */
[----:B------:R-:W2:Y:S01]  /*0200*/  LDG.E R12, desc[UR4][R2.64] ;  /* 0x00000004020c7981 */ /* 0x000ea2000c1e1900 */
[----:B------:R-:W-:Y:S01]  /*0210*/  I2FP.F32.U32 R18, R22 ;  /* 0x0000001600127245 */ /* 0x000fe20000201000 */
[C---:B0-----:R-:W-:Y:S01]  /*0220*/  FMUL R25, R9.reuse, 0.5 ;  /* 0x3f00000009197820 */ /* 0x041fe20000400000 */
[----:B---3--:R-:W-:Y:S01]  /*0230*/  ISETP.NE.AND P0, PT, R14, RZ, PT ;  /* 0x000000ff0e00720c */ /* 0x008fe20003f05270 */
[----:B------:R-:W-:Y:S01]  /*0240*/  IMAD R22, R22, R7, R7 ;  /* 0x0000000716167224 */ /* 0x000fe200078e0207 */
[----:B------:R-:W-:Y:S01]  /*0250*/  IADD3 R16, PT, PT, R9, 0x1800000, RZ ;  /* 0x0180000009107810 */ /* 0x000fe20007ffe0ff */
[----:B------:R-:W-:Y:S01]  /*0260*/  FMUL R18, R18, R9 ;  /* 0x0000000912127220 */ /* 0x000fe20000400000 */
[----:B------:R-:W-:Y:S02]  /*0270*/  I2FP.F32.S32 R6, R6 ;  /* 0x0000000600067245 */ /* 0x000fe40000201400 */
[----:B-1----:R-:W-:-:S04]  /*0280*/  LOP3.LUT R20, R16, 0x7f800000, RZ, 0xc0, !PT ;  /* 0x7f80000010147812 */ /* 0x002fc800078ec0ff */
[----:B------:R-:W-:Y:S02]  /*0290*/  ISETP.GT.U32.AND P1, PT, R20, 0x1ffffff, PT ;  /* 0x01ffffff1400780c */ /* 0x000fe40003f24070 */
[----:B------:R-:W-:Y:S01]  /*02a0*/  I2FP.F32.S32 R20, R7 ;  /* 0x0000000700147245 */ /* 0x000fe20000201400 */
[----:B----4-:R-:W-:Y:S02]  /*02b0*/  FADD R10, R10, R15 ;  /* 0x0000000f0a0a7221 */ /* 0x010fe40000000000 */
[----:B------:R-:W0:Y:S02]  /*02c0*/  LDC R15, c[0x0][0x384] ;  /* 0x0000e100ff0f7b82 */ /* 0x000e240000000800 */
[----:B-----5:R-:W-:Y:S01]  /*02d0*/  FADD R10, R10, R19 ;  /* 0x000000130a0a7221 */ /* 0x020fe20000000000 */
[----:B------:R-:W-:-:S03]  /*02e0*/  FADD R19, R25, R18 ;  /* 0x0000001219137221 */ /* 0x000fc60000000000 */
[----:B------:R-:W-:Y:S01]  /*02f0*/  FADD R23, R10, R23 ;  /* 0x000000170a177221 */ /* 0x000fe20000000000 */
[----:B------:R-:W-:-:S03]  /*0300*/  I2FP.F32.U32 R10, R24 ;  /* 0x00000018000a7245 */ /* 0x000fc60000201000 */
[----:B------:R-:W-:Y:S02]  /*0310*/  FMUL R16, R23, -0.25 ;  /* 0xbe80000017107820 */ /* 0x000fe40000400000 */
[----:B------:R-:W-:Y:S02]  /*0320*/  FMUL R21, R10, R9 ;  /* 0x000000090a157220 */ /* 0x000fe40000400000 */
[-C--:B------:R-:W-:Y:S01]  /*0330*/  FFMA R10, R16, R8.reuse, R19 ;  /* 0x00000008100a7223 */ /* 0x080fe20000000013 */
[----:B------:R-:W-:Y:S02]  /*0340*/  HFMA2 R16, -RZ, RZ, 0, 0 ;  /* 0x00000000ff107431 */ /* 0x000fe400000001ff */
[----:B--2---:R-:W-:Y:S01]  /*0350*/  FFMA R23, -R12, R8, R21 ;  /* 0x000000080c177223 */ /* 0x004fe20000000115 */
[----:B------:R-:W-:Y:S02]  /*0360*/  MOV R8, UR6 ;  /* 0x0000000600087c02 */ /* 0x000fe40008000f00 */
[----:B------:R-:W-:-:S02]  /*0370*/  MOV R12, R25 ;  /* 0x00000019000c7202 */ /* 0x000fc40000000f00 */
[----:B0-----:R-:W-:Y:S01]  /*0380*/  MOV R7, R15 ;  /* 0x0000000f00077202 */ /* 0x001fe20000000f00 */
[----:B------:R-:W-:Y:S06]  /*0390*/  @!P0 BRA `(.L_x_7) ;  /* 0x00000000001c8947 */ /* 0x000fec0003800000 */
[----:B------:R-:W0:Y:S01]  /*03a0*/  LDC R8, c[0x0][0x3a0] ;  /* 0x0000e800ff087b82 */ /* 0x000e220000000800 */
[----:B------:R-:W-:Y:S02]  /*03b0*/  ISETP.NE.AND P0, PT, R14, 0x1, PT ;  /* 0x000000010e00780c */ /* 0x000fe40003f05270 */
[----:B------:R-:W-:-:S05]  /*03c0*/  MOV R16, R12 ;  /* 0x0000000c00107202 */ /* 0x000fca0000000f00 */
[----:B------:R-:W1:Y:S06]  /*03d0*/  LDC R7, c[0x0][0x3a4] ;  /* 0x0000e900ff077b82 */ /* 0x000e6c0000000800 */
[----:B------:R-:W-:Y:S02]  /*03e0*/  @!P0 MOV R25, RZ ;  /* 0x000000ff00198202 */ /* 0x000fe40000000f00 */
[----:B0-----:R-:W0:Y:S08]  /*03f0*/  @!P0 LDC R8, c[0x0][0x388] ;  /* 0x0000e200ff088b82 */ /* 0x001e300000000800 */
[----:B-1----:R-:W1:Y:S02]  /*0400*/  @!P0 LDC R7, c[0x0][0x38c] ;  /* 0x0000e300ff078b82 */ /* 0x002e640000000800 */
.L_x_7:
[-C--:B------:R-:W-:Y:S01]  /*0410*/  FMUL R19, R6, R9.reuse ;  /* 0x0000000906137220 */ /* 0x080fe20000400000 */
[----:B------:R-:W-:Y:S01]  /*0420*/  FMUL R20, R20, R9 ;  /* 0x0000000914147220 */ /* 0x000fe20000400000 */
[----:B0-----:R-:W-:Y:S01]  /*0430*/  MOV R6, R8 ;  /* 0x0000000800067202 */ /* 0x001fe20000000f00 */
[----:B------:R-:W-:Y:S06]  /*0440*/  @P1 BRA `(.L_x_8) ;  /* 0x0000000000101947 */ /* 0x000fec0003800000 */
[----:B------:R-:W-:-:S07]  /*0450*/  MOV R14, 0x470 ;  /* 0x00000470000e7802 */ /* 0x000fce0000000f00 */
[----:B-1----:R-:W-:Y:S05]  /*0460*/  CALL.REL.NOINC `($__internal_1_$__cuda_sm20_rcp_rn_f32_slowpath) ;  /* 0x0000000800147944 */ /* 0x002fea0003c00000 */
[----:B------:R-:W-:Y:S01]  /*0470*/  MOV R14, R26 ;  /* 0x0000001a000e7202 */ /* 0x000fe20000000f00 */
[----:B------:R-:W-:Y:S06]  /*0480*/  BRA `(.L_x_9) ;  /* 0x0000000000107947 */ /* 0x000fec0003800000 */
.L_x_8:
[----:B------:R-:W0:Y:S02]  /*0490*/  MUFU.RCP R14, R9 ;  /* 0x00000009000e7308 */ /* 0x000e240000001000 */
[----:B0-----:R-:W-:-:S04]  /*04a0*/  FFMA R8, R14, R9, -1 ;  /* 0xbf8000000e087423 */ /* 0x001fc80000000009 */
[----:B------:R-:W-:-:S04]  /*04b0*/  FADD.FTZ R27, -R8, -RZ ;  /* 0x800000ff081b7221 */ /* 0x000fc80000010100 */
[----:B------:R-:W-:-:S07]  /*04c0*/  FFMA R14, R14, R27, R14 ;  /* 0x0000001b0e0e7223 */ /* 0x000fce000000000e */
.L_x_9:
[----:B------:R-:W0:Y:S01]  /*04d0*/  LDCU.64 UR8, c[0x0][0x3a8] ;  /* 0x00007500ff0877ac */ /* 0x000e220008000a00 */
[----:B------:R-:W-:Y:S02]  /*04e0*/  FMNMX R23, R23, R20, PT ;  /* 0x0000001417177209 */ /* 0x000fe40003800000 */
[----:B------:R-:W-:Y:S01]  /*04f0*/  FMNMX R10, R10, R19, PT ;  /* 0x000000130a0a7209 */ /* 0x000fe20003800000 */
[----:B------:R-:W2:Y:S01]  /*0500*/  LDCU UR6, c[0x0][0x3b4] ;  /* 0x00007680ff0677ac */ /* 0x000ea20008000800 */
[----:B------:R-:W-:Y:S02]  /*0510*/  I2FP.F32.U32 R17, R17 ;  /* 0x0000001100117245 */ /* 0x000fe40000201000 */
[----:B0-----:R-:W-:Y:S02]  /*0520*/  FMNMX R23, R23, UR9, !PT ;  /* 0x0000000917177c09 */ /* 0x001fe4000f800000 */
[----:B------:R-:W-:-:S03]  /*0530*/  FMNMX R10, R10, UR9, !PT ;  /* 0x000000090a0a7c09 */ /* 0x000fc6000f800000 */
[----:B------:R-:W-:Y:S01]  /*0540*/  FADD R23, R23, -R16 ;  /* 0x8000001017177221 */ /* 0x000fe20000000000 */
[----:B------:R-:W-:Y:S01]  /*0550*/  I2FP.F32.S32 R16, R11 ;  /* 0x0000000b00107245 */ /* 0x000fe20000201400 */
[----:B------:R-:W-:Y:S02]  /*0560*/  FADD R25, R10, -R25 ;  /* 0x800000190a197221 */ /* 0x000fe40000000000 */
[-C--:B------:R-:W-:Y:S02]  /*0570*/  FMUL R8, R23, R14.reuse ;  /* 0x0000000e17087220 */ /* 0x080fe40000400000 */
[----:B------:R-:W-:Y:S02]  /*0580*/  FMUL R10, R25, R14 ;  /* 0x0000000e190a7220 */ /* 0x000fe40000400000 */
[----:B------:R-:W0:Y:S08]  /*0590*/  FRND.FLOOR R9, R8 ;  /* 0x0000000800097307 */ /* 0x000e300000205000 */
[----:B------:R-:W3:Y:S01]  /*05a0*/  FRND.FLOOR R10, R10 ;  /* 0x0000000a000a7307 */ /* 0x000ee20000205000 */
[----:B0-----:R-:W-:-:S05]  /*05b0*/  FMNMX R26, R16, R9, PT ;  /* 0x00000009101a7209 */ /* 0x001fca0003800000 */
[----:B------:R-:W-:Y:S01]  /*05c0*/  FADD R9, R26, 1 ;  /* 0x3f8000001a097421 */ /* 0x000fe20000000000 */
[----:B---3--:R-:W-:-:S04]  /*05d0*/  FMNMX R28, R17, R10, PT ;  /* 0x0000000a111c7209 */ /* 0x008fc80003800000 */
[----:B------:R-:W-:Y:S01]  /*05e0*/  FMNMX R9, R16, R9, PT ;  /* 0x0000000910097209 */ /* 0x000fe20003800000 */
[----:B------:R-:W-:Y:S01]  /*05f0*/  F2I.TRUNC.NTZ R8, R28 ;  /* 0x0000001c00087305 */ /* 0x000fe2000020f100 */
[C---:B------:R-:W-:Y:S01]  /*0600*/  FADD R11, R28.reuse, 1 ;  /* 0x3f8000001c0b7421 */ /* 0x040fe20000000000 */
[----:B------:R-:W-:-:S04]  /*0610*/  FFMA R25, -R28, UR9, R25 ;  /* 0x000000091c197c23 */ /* 0x000fc80008000119 */
[----:B------:R-:W-:Y:S02]  /*0620*/  FMNMX R29, R17, R11, PT ;  /* 0x0000000b111d7209 */ /* 0x000fe40003800000 */
[----:B------:R-:W2:Y:S08]  /*0630*/  F2I.TRUNC.NTZ R27, R9 ;  /* 0x00000009001b7305 */ /* 0x000eb0000020f100 */
[----:B------:R-:W0:Y:S01]  /*0640*/  F2I.TRUNC.NTZ R10, R29 ;  /* 0x0000001d000a7305 */ /* 0x000e22000020f100 */
[----:B--2---:R-:W-:-:S07]  /*0650*/  IMAD R11, R8, UR6, R27 ;  /* 0x00000006080b7c24 */ /* 0x004fce000f8e021b */
[----:B------:R-:W2:Y:S01]  /*0660*/  F2I.TRUNC.NTZ R9, R26 ;  /* 0x0000001a00097305 */ /* 0x000ea2000020f100 */
[----:B0-----:R-:W-:Y:S02]  /*0670*/  IMAD R27, R10, UR6, R27 ;  /* 0x000000060a1b7c24 */ /* 0x001fe4000f8e021b */
[----:B-1----:R-:W-:-:S04]  /*0680*/  IMAD.WIDE R10, R11, 0x4, R6 ;  /* 0x000000040b0a7825 */ /* 0x002fc800078e0206 */
[----:B--2---:R-:W-:Y:S02]  /*0690*/  IMAD R9, R8, UR6, R9 ;  /* 0x0000000608097c24 */ /* 0x004fe4000f8e0209 */
[----:B------:R0:W2:Y:S02]  /*06a0*/  LDG.E R10, desc[UR4][R10.64] ;  /* 0x000000040a0a7981 */ /* 0x0000a4000c1e1900 */
[----:B------:R-:W-:-:S04]  /*06b0*/  IMAD.WIDE R8, R9, 0x4, R6 ;  /* 0x0000000409087825 */ /* 0x000fc800078e0206 */
[----:B------:R-:W-:Y:S02]  /*06c0*/  IMAD.WIDE R6, R27, 0x4, R6 ;  /* 0x000000041b067825 */ /* 0x000fe400078e0206 */
[----:B------:R-:W3:Y:S04]  /*06d0*/  LDG.E R8, desc[UR4][R8.64] ;  /* 0x0000000408087981 */ /* 0x000ee8000c1e1900 */
[----:B------:R-:W4:Y:S01]  /*06e0*/  LDG.E R6, desc[UR4][R6.64] ;  /* 0x0000000406067981 */ /* 0x000f22000c1e1900 */
[----:B------:R-:W-:Y:S01]  /*06f0*/  FFMA R23, -R26, UR9, R23 ;  /* 0x000000091a177c23 */ /* 0x000fe20008000117 */
[----:B------:R-:W-:-:S03]  /*0700*/  FMUL R25, R25, R14 ;  /* 0x0000000e19197220 */ /* 0x000fc60000400000 */
[----:B------:R-:W-:Y:S01]  /*0710*/  FMUL R28, R23, R14 ;  /* 0x0000000e171c7220 */ /* 0x000fe20000400000 */
[----:B------:R-:W-:-:S03]  /*0720*/  FADD R23, -R25, 1 ;  /* 0x3f80000019177421 */ /* 0x000fc60000000100 */
[C---:B------:R-:W-:Y:S01]  /*0730*/  FADD R26, -R28.reuse, 1 ;  /* 0x3f8000001c1a7421 */ /* 0x040fe20000000100 */
[----:B------:R-:W-:-:S03]  /*0740*/  FMUL R27, R28, R23 ;  /* 0x000000171c1b7220 */ /* 0x000fc60000400000 */
[----:B------:R-:W-:Y:S01]  /*0750*/  FMUL R23, R26, R23 ;  /* 0x000000171a177220 */ /* 0x000fe20000400000 */
[----:B------:R-:W-:Y:S01]  /*0760*/  FMUL R28, R28, R25 ;  /* 0x000000191c1c7220 */ /* 0x000fe20000400000 */
[----:B0-----:R-:W-:-:S04]  /*0770*/  IADD3 R11, PT, PT, RZ, -UR6, RZ ;  /* 0x80000006ff0b7c10 */ /* 0x001fc8000fffe0ff */
[----:B------:R-:W-:Y:S01]  /*0780*/  LEA R11, R11, R22, 0x1 ;  /* 0x000000160b0b7211 */ /* 0x000fe200078e08ff */
[----:B------:R-:W-:Y:S01]  /*0790*/  FMUL R25, R25, R26 ;  /* 0x0000001a19197220 */ /* 0x000fe20000400000 */
[----:B------:R-:W0:Y:S02]  /*07a0*/  LDC R22, c[0x3][0x4] ;  /* 0x00c00100ff167b82 */ /* 0x000e240000000800 */
[----:B------:R-:W-:Y:S01]  /*07b0*/  IADD3 R11, PT, PT, R24, R11, RZ ;  /* 0x0000000b180b7210 */ /* 0x000fe20007ffe0ff */
[----:B--2---:R-:W-:-:S04]  /*07c0*/  FMUL R27, R27, R10 ;  /* 0x0000000a1b1b7220 */ /* 0x004fc80000400000 */
[----:B---3--:R-:W-:Y:S02]  /*07d0*/  FFMA R23, R23, R8, R27 ;  /* 0x0000000817177223 */ /* 0x008fe4000000001b */
[----:B------:R-:W1:Y:S02]  /*07e0*/  LDC.64 R8, c[0x0][0x390] ;  /* 0x0000e400ff087b82 */ /* 0x000e640000000a00 */
[----:B----4-:R-:W-:-:S06]  /*07f0*/  FFMA R23, R28, R6, R23 ;  /* 0x000000061c177223 */ /* 0x010fcc0000000017 */
[----:B------:R-:W2:Y:S01]  /*0800*/  LDC.64 R6, c[0x0][0x380] ;  /* 0x0000e000ff067b82 */ /* 0x000ea20000000a00 */
[----:B------:R-:W-:Y:S01]  /*0810*/  FFMA R23, R10, R25, R23 ;  /* 0x000000190a177223 */ /* 0x000fe20000000017 */
[----:B-1----:R-:W-:-:S04]  /*0820*/  IMAD.WIDE R8, R13, 0x4, R8 ;  /* 0x000000040d087825 */ /* 0x002fc800078e0208 */
[----:B--2---:R-:W-:Y:S01]  /*0830*/  IMAD.WIDE R6, R11, 0x4, R6 ;  /* 0x000000040b067825 */ /* 0x004fe200078e0206 */
[----:B------:R1:W-:Y:S04]  /*0840*/  STG.E desc[UR4][R8.64], R23 ;  /* 0x0000001708007986 */ /* 0x0003e8000c101904 */
[----:B------:R-:W2:Y:S04]  /*0850*/  LDG.E R11, desc[UR4][R2.64] ;  /* 0x00000004020b7981 */ /* 0x000ea8000c1e1900 */
[----:B------:R-:W2:Y:S04]  /*0860*/  LDG.E R10, desc[UR4][R6.64] ;  /* 0x00000004060a7981 */ /* 0x000ea8000c1e1900 */
[----:B------:R-:W3:Y:S04]  /*0870*/  LDG.E R25, desc[UR4][R6.64+0x4] ;  /* 0x0000040406197981 */ /* 0x000ee8000c1e1900 */
[----:B------:R4:W5:Y:S04]  /*0880*/  LDG.E R27, desc[UR4][R2.64+0x4] ;  /* 0x00000404021b7981 */ /* 0x000968000c1e1900 */
[----:B------:R-:W5:Y:S01]  /*0890*/  LDG.E R5, desc[UR4][R4.64] ;  /* 0x0000000404057981 */ /* 0x000f62000c1e1900 */
[----:B------:R-:W-:Y:S01]  /*08a0*/  FADD R21, R21, R12 ;  /* 0x0000000c15157221 */ /* 0x000fe20000000000 */
[----:B0-----:R-:W-:Y:S01]  /*08b0*/  ISETP.NE.AND P0, PT, R22, RZ, PT ;  /* 0x000000ff1600720c */ /* 0x001fe20003f05270 */
[----:B----4-:R-:W-:-:S02]  /*08c0*/  HFMA2 R2, -RZ, RZ, 0, 0 ;  /* 0x00000000ff027431 */ /* 0x010fc400000001ff */
[----:B--2---:R-:W-:-:S04]  /*08d0*/  FADD R10, R10, R11 ;  /* 0x0000000b0a0a7221 */ /* 0x004fc80000000000 */
[----:B---3--:R-:W-:-:S04]  /*08e0*/  FADD R10, R10, R25 ;  /* 0x000000190a0a7221 */ /* 0x008fc80000000000 */
[----:B-----5:R-:W-:-:S04]  /*08f0*/  FADD R10, R10, R27 ;  /* 0x0000001b0a0a7221 */ /* 0x020fc80000000000 */
[----:B------:R-:W-:-:S04]  /*0900*/  FMUL R10, R10, -0.25 ;  /* 0xbe8000000a0a7820 */ /* 0x000fc80000400000 */
[----:B------:R-:W-:Y:S01]  /*0910*/  FFMA R21, R10, UR8, R21 ;  /* 0x000000080a157c23 */ /* 0x000fe20008000015 */
[----:B------:R-:W-:-:S04]  /*0920*/  FFMA R18, -R5, UR8, R18 ;  /* 0x0000000805127c23 */ /* 0x000fc80008000112 */
[----:B------:R-:W-:-:S04]  /*0930*/  FMNMX R21, R20, R21, PT ;  /* 0x0000001514157209 */ /* 0x000fc80003800000 */
[----:B------:R-:W-:Y:S02]  /*0940*/  FMNMX R3, R21, UR9, !PT ;  /* 0x0000000915037c09 */ /* 0x000fe4000f800000 */
[----:B------:R-:W-:Y:S01]  /*0950*/  FMNMX R18, R19, R18, PT ;  /* 0x0000001213127209 */ /* 0x000fe20003800000 */
[----:B-1----:R-:W-:Y:S06]  /*0960*/  @!P0 BRA `(.L_x_10) ;  /* 0x00000000001c8947 */ /* 0x002fec0003800000 */
[----:B------:R-:W0:Y:S01]  /*0970*/  LDC R0, c[0x0][0x3a0] ;  /* 0x0000e800ff007b82 */ /* 0x000e220000000800 */
[----:B------:R-:W-:Y:S02]  /*0980*/  ISETP.NE.AND P0, PT, R22, 0x1, PT ;  /* 0x000000011600780c */ /* 0x000fe40003f05270 */
[----:B------:R-:W-:-:S05]  /*0990*/  MOV R2, R12 ;  /* 0x0000000c00027202 */ /* 0x000fca0000000f00 */
[----:B------:R-:W1:Y:S06]  /*09a0*/  LDC R15, c[0x0][0x3a4] ;  /* 0x0000e900ff0f7b82 */ /* 0x000e6c0000000800 */
[----:B------:R-:W-:Y:S02]  /*09b0*/  @!P0 MOV R12, RZ ;  /* 0x000000ff000c8202 */ /* 0x000fe40000000f00 */
[----:B0-----:R-:W0:Y:S08]  /*09c0*/  @!P0 LDC R0, c[0x0][0x388] ;  /* 0x0000e200ff008b82 */ /* 0x001e300000000800 */
[----:B-1----:R-:W1:Y:S02]  /*09d0*/  @!P0 LDC R15, c[0x0][0x38c] ;  /* 0x0000e300ff0f8b82 */ /* 0x002e640000000800 */
.L_x_10:
[----:B------:R-:W-:Y:S01]  /*09e0*/  FADD R3, R3, -R2 ;  /* 0x8000000203037221 */ /* 0x000fe20000000000 */
[----:B------:R-:W-:-:S03]  /*09f0*/  FMNMX R5, R18, UR9, !PT ;  /* 0x0000000912057c09 */ /* 0x000fc6000f800000 */
[-C--:B------:R-:W-:Y:S02]  /*0a00*/  FMUL R6, R3, R14.reuse ;  /* 0x0000000e03067220 */ /* 0x080fe40000400000 */
[----:B------:R-:W-:Y:S02]  /*0a10*/  FADD R5, R5, -R12 ;  /* 0x8000000c05057221 */ /* 0x000fe40000000000 */
[----:B------:R0:W2:Y:S02]  /*0a20*/  FRND.FLOOR R7, R6 ;  /* 0x0000000600077307 */ /* 0x0000a40000205000 */
[----:B------:R-:W-:-:S06]  /*0a30*/  FMUL R8, R5, R14 ;  /* 0x0000000e05087220 */ /* 0x000fcc0000400000 */
[----:B------:R-:W3:Y:S01]  /*0a40*/  FRND.FLOOR R4, R8 ;  /* 0x0000000800047307 */ /* 0x000ee20000205000 */
[----:B0-----:R-:W-:Y:S02]  /*0a50*/  MOV R6, R0 ;  /* 0x0000000000067202 */ /* 0x001fe40000000f00 */
[----:B--2---:R-:W-:-:S05]  /*0a60*/  FMNMX R2, R16, R7, PT ;  /* 0x0000000710027209 */ /* 0x004fca0003800000 */
[----:B------:R-:W-:Y:S01]  /*0a70*/  F2I.TRUNC.NTZ R9, R2 ;  /* 0x0000000200097305 */ /* 0x000fe2000020f100 */
[----:B------:R-:W-:Y:S01]  /*0a80*/  FADD R7, R2, 1 ;  /* 0x3f80000002077421 */ /* 0x000fe20000000000 */
[----:B---3--:R-:W-:-:S04]  /*0a90*/  FMNMX R4, R17, R4, PT ;  /* 0x0000000411047209 */ /* 0x008fc80003800000 */
[----:B------:R-:W-:Y:S02]  /*0aa0*/  FMNMX R7, R16, R7, PT ;  /* 0x0000000710077209 */ /* 0x000fe40003800000 */
[----:B------:R-:W0:Y:S01]  /*0ab0*/  F2I.TRUNC.NTZ R11, R4 ;  /* 0x00000004000b7305 */ /* 0x000e22000020f100 */
[----:B------:R-:W-:-:S05]  /*0ac0*/  FADD R10, R4, 1 ;  /* 0x3f800000040a7421 */ /* 0x000fca0000000000 */
[----:B------:R-:W-:Y:S02]  /*0ad0*/  FMNMX R17, R17, R10, PT ;  /* 0x0000000a11117209 */ /* 0x000fe40003800000 */
[----:B------:R1:W2:Y:S01]  /*0ae0*/  F2I.TRUNC.NTZ R12, R7 ;  /* 0x00000007000c7305 */ /* 0x0002a2000020f100 */
[----:B0-----:R-:W-:-:S07]  /*0af0*/  IMAD R9, R11, UR6, R9 ;  /* 0x000000060b097c24 */ /* 0x001fce000f8e0209 */
[----:B------:R-:W0:Y:S01]  /*0b00*/  F2I.TRUNC.NTZ R17, R17 ;  /* 0x0000001100117305 */ /* 0x000e22000020f100 */
[----:B-1----:R-:W-:-:S03]  /*0b10*/  MOV R7, R15 ;  /* 0x0000000f00077202 */ /* 0x002fc60000000f00 */
[----:B------:R-:W-:-:S04]  /*0b20*/  IMAD.WIDE R8, R9, 0x4, R6 ;  /* 0x0000000409087825 */ /* 0x000fc800078e0206 */
[----:B--2---:R-:W-:Y:S02]  /*0b30*/  IMAD R19, R11, UR6, R12 ;  /* 0x000000060b137c24 */ /* 0x004fe4000f8e020c */
[----:B------:R-:W2:Y:S02]  /*0b40*/  LDG.E R9, desc[UR4][R8.64] ;  /* 0x0000000408097981 */ /* 0x000ea4000c1e1900 */
[----:B------:R-:W-:-:S04]  /*0b50*/  IMAD.WIDE R10, R19, 0x4, R6 ;  /* 0x00000004130a7825 */ /* 0x000fc800078e0206 */
[----:B0-----:R-:W-:Y:S01]  /*0b60*/  IMAD R15, R17, UR6, R12 ;  /* 0x00000006110f7c24 */ /* 0x001fe2000f8e020c */
[----:B------:R0:W3:Y:S03]  /*0b70*/  LDG.E R0, desc[UR4][R10.64] ;  /* 0x000000040a007981 */ /* 0x0000e6000c1e1900 */
[----:B------:R-:W-:-:S06]  /*0b80*/  IMAD.WIDE R6, R15, 0x4, R6 ;  /* 0x000000040f067825 */ /* 0x000fcc00078e0206 */
[----:B------:R1:W4:Y:S01]  /*0b90*/  LDG.E R7, desc[UR4][R6.64] ;  /* 0x0000000406077981 */ /* 0x000322000c1e1900 */
[----:B------:R-:W-:Y:S01]  /*0ba0*/  FFMA R15, -R4, UR9, R5 ;  /* 0x00000009040f7c23 */ /* 0x000fe20008000105 */
[----:B------:R-:W-:Y:S02]  /*0bb0*/  FFMA R5, -R2, UR9, R3 ;  /* 0x0000000902057c23 */ /* 0x000fe40008000103 */
[----:B------:R-:W5:Y:S01]  /*0bc0*/  LDC.64 R2, c[0x0][0x398] ;  /* 0x0000e600ff027b82 */ /* 0x000f620000000a00 */
[-C--:B------:R-:W-:Y:S01]  /*0bd0*/  FMUL R4, R15, R14.reuse ;  /* 0x0000000e0f047220 */ /* 0x080fe20000400000 */
[----:B------:R-:W-:-:S03]  /*0be0*/  FMUL R5, R5, R14 ;  /* 0x0000000e05057220 */ /* 0x000fc60000400000 */
[----:B------:R-:W-:Y:S01]  /*0bf0*/  FADD R12, -R4, 1 ;  /* 0x3f800000040c7421 */ /* 0x000fe20000000100 */
[----:B------:R-:W-:-:S03]  /*0c00*/  FADD R15, -R5, 1 ;  /* 0x3f800000050f7421 */ /* 0x000fc60000000100 */
[-C--:B0-----:R-:W-:Y:S01]  /*0c10*/  FMUL R11, R5, R12.reuse ;  /* 0x0000000c050b7220 */ /* 0x081fe20000400000 */
[----:B------:R-:W-:Y:S01]  /*0c20*/  FMUL R12, R15, R12 ;  /* 0x0000000c0f0c7220 */ /* 0x000fe20000400000 */
[----:B-1----:R-:W-:Y:S01]  /*0c30*/  FMUL R6, R5, R4 ;  /* 0x0000000405067220 */ /* 0x002fe20000400000 */
[----:B------:R-:W-:Y:S01]  /*0c40*/  FMUL R4, R4, R15 ;  /* 0x0000000f04047220 */ /* 0x000fe20000400000 */
[----:B-----5:R-:W-:-:S04]  /*0c50*/  IMAD.WIDE R2, R13, 0x4, R2 ;  /* 0x000000040d027825 */ /* 0x020fc800078e0202 */
[----:B---3--:R-:W-:-:S04]  /*0c60*/  FMUL R11, R11, R0 ;  /* 0x000000000b0b7220 */ /* 0x008fc80000400000 */
[----:B--2---:R-:W-:-:S04]  /*0c70*/  FFMA R9, R12, R9, R11 ;  /* 0x000000090c097223 */ /* 0x004fc8000000000b */
[----:B----4-:R-:W-:-:S04]  /*0c80*/  FFMA R7, R6, R7, R9 ;  /* 0x0000000706077223 */ /* 0x010fc80000000009 */
[----:B------:R-:W-:-:S05]  /*0c90*/  FFMA R7, R0, R4, R7 ;  /* 0x0000000400077223 */ /* 0x000fca0000000007 */
[----:B------:R-:W-:Y:S01]  /*0ca0*/  STG.E desc[UR4][R2.64], R7 ;  /* 0x0000000702007986 */ /* 0x000fe2000c101904 */
[----:B------:R-:W-:Y:S05]  /*0cb0*/  EXIT ;  /* 0x000000000000794d */ /* 0x000fea0003800000 */
        .weak           $__internal_1_$__cuda_sm20_rcp_rn_f32_slowpath
        .type           $__internal_1_$__cuda_sm20_rcp_rn_f32_slowpath,@function
        .size           $__internal_1_$__cuda_sm20_rcp_rn_f32_slowpath,(.L_x_19 - $__internal_1_$__cuda_sm20_rcp_rn_f32_slowpath)
$__internal_1_$__cuda_sm20_rcp_rn_f32_slowpath:
[----:B------:R-:W0:Y:S02]  /*0cc0*/  LDC R8, c[0x0][0x3ac] ;  /* 0x0000eb00ff087b82 */ /* 0x000e240000000800 */
[----:B0-----:R-:W-:-:S04]  /*0cd0*/  SHF.L.U32 R9, R8, 0x1, RZ ;  /* 0x0000000108097819 */ /* 0x001fc800000006ff */
[----:B------:R-:W-:-:S04]  /*0ce0*/  SHF.R.U32.HI R26, RZ, 0x18, R9 ;  /* 0x00000018ff1a7819 */ /* 0x000fc80000011609 */
[----:B------:R-:W-:-:S13]  /*0cf0*/  ISETP.NE.U32.AND P0, PT, R26, RZ, PT ;  /* 0x000000ff1a00720c */ /* 0x000fda0003f05070 */
[----:B------:R-:W-:Y:S05]  /*0d00*/  @P0 BRA `(.L_x_11) ;  /* 0x0000000000280947 */ /* 0x000fea0003800000 */
[----:B------:R-:W-:-:S13]  /*0d10*/  ISETP.NE.AND P0, PT, R9, RZ, PT ;  /* 0x000000ff0900720c */ /* 0x000fda0003f05270 */
[----:B------:R2:W3:Y:S01]  /*0d20*/  @!P0 MUFU.RCP R26, R8 ;  /* 0x00000008001a8308 */ /* 0x0004e20000001000 */
[----:B------:R-:W-:Y:S05]  /*0d30*/  @!P0 BRA `(.L_x_12) ;  /* 0x0000000000a48947 */ /* 0x000fea0003800000 */
[----:B------:R-:W-:-:S04]  /*0d40*/  FFMA R9, R8, 1.84467440737095516160e+19, RZ ;  /* 0x5f80000008097823 */ /* 0x000fc800000000ff */
[----:B--2---:R-:W3:Y:S02]  /*0d50*/  MUFU.RCP R8, R9 ;  /* 0x0000000900087308 */ /* 0x004ee40000001000 */
[----:B---3--:R-:W-:-:S04]  /*0d60*/  FFMA R26, R9, R8, -1 ;  /* 0xbf800000091a7423 */ /* 0x008fc80000000008 */
[----:B------:R-:W-:-:S04]  /*0d70*/  FADD.FTZ R27, -R26, -RZ ;  /* 0x800000ff1a1b7221 */ /* 0x000fc80000010100 */
[----:B------:R-:W-:-:S04]  /*0d80*/  FFMA R8, R8, R27, R8 ;  /* 0x0000001b08087223 */ /* 0x000fc80000000008 */
[----:B------:R-:W-:Y:S01]  /*0d90*/  FFMA R26, R8, 1.84467440737095516160e+19, RZ ;  /* 0x5f800000081a7823 */ /* 0x000fe200000000ff */
[----:B------:R-:W-:Y:S06]  /*0da0*/  BRA `(.L_x_12) ;  /* 0x0000000000887947 */ /* 0x000fec0003800000 */
.L_x_11:
[----:B------:R-:W-:-:S04]  /*0db0*/  IADD3 R28, PT, PT, R26, -0xfd, RZ ;  /* 0xffffff031a1c7810 */ /* 0x000fc80007ffe0ff */
[----:B------:R-:W-:-:S13]  /*0dc0*/  ISETP.GT.U32.AND P0, PT, R28, 0x1, PT ;  /* 0x000000011c00780c */ /* 0x000fda0003f04070 */
[----:B------:R-:W-:Y:S05]  /*0dd0*/  @P0 BRA `(.L_x_13) ;  /* 0x0000000000780947 */ /* 0x000fea0003800000 */
[----:B------:R-:W-:Y:S02]  /*0de0*/  LOP3.LUT R9, R8, 0x7fffff, RZ, 0xc0, !PT ;  /* 0x007fffff08097812 */ /* 0x000fe400078ec0ff */
[----:B------:R-:W-:Y:S02]  /*0df0*/  IADD3 R26, PT, PT, R26, -0xfc, RZ ;  /* 0xffffff041a1a7810 */ /* 0x000fe40007ffe0ff */
[----:B------:R-:W-:-:S04]  /*0e00*/  LOP3.LUT R29, R9, 0x3f800000, RZ, 0xfc, !PT ;  /* 0x3f800000091d7812 */ /* 0x000fc800078efcff */
[----:B------:R-:W0:Y:S02]  /*0e10*/  MUFU.RCP R9, R29 ;  /* 0x0000001d00097308 */ /* 0x000e240000001000 */
[----:B0-----:R-:W-:-:S04]  /*0e20*/  FFMA R27, R29, R9, -1 ;  /* 0xbf8000001d1b7423 */ /* 0x001fc80000000009 */
[----:B------:R-:W-:-:S04]  /*0e30*/  FADD.FTZ R29, -R27, -RZ ;  /* 0x800000ff1b1d7221 */ /* 0x000fc80000010100 */
[CCC-:B------:R-:W-:Y:S01]  /*0e40*/  FFMA.RM R27, R9.reuse, R29.reuse, R9.reuse ;  /* 0x0000001d091b7223 */ /* 0x1c0fe20000004009 */
[----:B------:R-:W-:-:S05]  /*0e50*/  FFMA.RP R9, R9, R29, R9 ;  /* 0x0000001d09097223 */ /* 0x000fca0000008009 */
[C---:B------:R-:W-:Y:S02]  /*0e60*/  FSETP.NEU.FTZ.AND P0, PT, R27.reuse, R9, PT ;  /* 0x000000091b00720b */ /* 0x040fe40003f1d000 */
[----:B------:R-:W-:Y:S02]  /*0e70*/  LOP3.LUT R9, R27, 0x7fffff, RZ, 0xc0, !PT ;  /* 0x007fffff1b097812 */ /* 0x000fe400078ec0ff */
[----:B------:R-:W-:Y:S02]  /*0e80*/  MOV R27, 0x3 ;  /* 0x00000003001b7802 */ /* 0x000fe40000000f00 */
[----:B------:R-:W-:Y:S02]  /*0e90*/  LOP3.LUT R9, R9, 0x800000, RZ, 0xfc, !PT ;  /* 0x0080000009097812 */ /* 0x000fe400078efcff */
[----:B------:R-:W-:Y:S02]  /*0ea0*/  SHF.L.U32 R27, R27, R28, RZ ;  /* 0x0000001c1b1b7219 */ /* 0x000fe400000006ff */
[----:B------:R-:W-:-:S02]  /*0eb0*/  SEL R29, RZ, 0xffffffff, !P0 ;  /* 0xffffffffff1d7807 */ /* 0x000fc40004000000 */
[----:B------:R-:W-:Y:S02]  /*0ec0*/  LOP3.LUT R27, R27, R9, RZ, 0xc0, !PT ;  /* 0x000000091b1b7212 */ /* 0x000fe400078ec0ff */
[----:B------:R-:W-:Y:S02]  /*0ed0*/  IADD3 R29, PT, PT, -R29, RZ, RZ ;  /* 0x000000ff1d1d7210 */ /* 0x000fe40007ffe1ff */
[-C--:B------:R-:W-:Y:S02]  /*0ee0*/  SHF.R.U32.HI R27, RZ, R28.reuse, R27 ;  /* 0x0000001cff1b7219 */ /* 0x080fe4000001161b */
[----:B------:R-:W-:Y:S02]  /*0ef0*/  LOP3.LUT P1, RZ, R29, R28, R9, 0xf8, !PT ;  /* 0x0000001c1dff7212 */ /* 0x000fe4000782f809 */
[C---:B------:R-:W-:Y:S02]  /*0f00*/  LOP3.LUT P0, RZ, R27.reuse, 0x1, RZ, 0xc0, !PT ;  /* 0x000000011bff7812 */ /* 0x040fe4000780c0ff */
[----:B------:R-:W-:-:S02]  /*0f10*/  LOP3.LUT P2, RZ, R27, 0x2, RZ, 0xc0, !PT ;  /* 0x000000021bff7812 */ /* 0x000fc4000784c0ff */
[----:B------:R-:W-:Y:S02]  /*0f20*/  SHF.R.U32.HI R26, RZ, R26, R9 ;  /* 0x0000001aff1a7219 */ /* 0x000fe40000011609 */
[----:B------:R-:W-:Y:S02]  /*0f30*/  PLOP3.LUT P0, PT, P0, P1, P2, 0xe0, 0x0 ;  /* 0x000000000000781c */ /* 0x000fe40000703c20 */
        /* <DEDUP_REMOVED lines=8> */
.L_x_13:
[----:B------:R0:W1:Y:S02]  /*0fc0*/  MUFU.RCP R26, R8 ;  /* 0x00000008001a7308 */ /* 0x0000640000001000 */
.L_x_12:
[----:B------:R-:W-:Y:S01]  /*0fd0*/  HFMA2 R9, -RZ, RZ, 0, 0 ;  /* 0x00000000ff097431 */ /* 0x000fe200000001ff */
[----:B0-2---:R-:W-:-:S04]  /*0fe0*/  MOV R8, R14 ;  /* 0x0000000e00087202 */ /* 0x005fc80000000f00 */
[----:B-1-3--:R-:W-:Y:S05]  /*0ff0*/  RET.REL.NODEC R8 `(advect_velocity) ;  /* 0xfffffff008007950 */ /* 0x00afea0003c3ffff */
.L_x_14:
        /* <DEDUP_REMOVED lines=16> */
.L_x_19:


//--------------------- .text.incompress          --------------------------
	.section	.text.incompress,"ax",@progbits
	.align	128
        .global         incompress
        .type           incompress,@function
        .size           incompress,(.L_x_22 - incompress)
        .other          incompress,@"STO_CUDA_ENTRY STV_DEFAULT"
incompress:
.text.incompress:
        /* <DEDUP_REMOVED lines=21> */
[----:B------:R-:W3:Y:S01]  /*0150*/  LDC.64 R8, c[0x0][0x388] ;  /* 0x0000e200ff087b82 */ /* 0x000ee20000000a00 */
[----:B0-----:R-:W-:-:S05]  /*0160*/  IMAD.WIDE R4, R11, 0x4, R4 ;  /* 0x000000040b047825 */ /* 0x001fca00078e0204 */
[----:B-1----:R-:W4:Y:S01]  /*0170*/  LDG.E R0, desc[UR4][R4.64+0x4] ;  /* 0x0000040404007981 */ /* 0x002f22000c1e1900 */
[----:B--2---:R-:W-:-:S03]  /*0180*/  IMAD.WIDE R6, R11, 0x4, R6 ;  /* 0x000000040b067825 */ /* 0x004fc600078e0206 */
[----:B------:R-:W4:Y:S04]  /*0190*/  LDG.E R13, desc[UR4][R4.64] ;  /* 0x00000004040d7981 */ /* 0x000f28000c1e1900 */
[----:B------:R-:W2:Y:S01]  /*01a0*/  LDG.E R15, desc[UR4][R6.64] ;  /* 0x00000004060f7981 */ /* 0x000ea2000c1e1900 */
[----:B------:R-:W-:-:S04]  /*01b0*/  IMAD.WIDE R2, R3, 0x4, R4 ;  /* 0x0000000403027825 */ /* 0x000fc800078e0204 */
[----:B---3--:R-:W-:Y:S02]  /*01c0*/  IMAD.WIDE R8, R11, 0x4, R8 ;  /* 0x000000040b087825 */ /* 0x008fe400078e0208 */
[----:B------:R-:W3:Y:S02]  /*01d0*/  LDG.E R2, desc[UR4][R2.64] ;  /* 0x0000000402027981 */ /* 0x000ee4000c1e1900 */
[----:B----4-:R-:W-:-:S04]  /*01e0*/  FADD R0, R0, -R13 ;  /* 0x8000000d00007221 */ /* 0x010fc80000000000 */
[----:B--2---:R-:W-:-:S05]  /*01f0*/  FADD R15, -R0, R15 ;  /* 0x0000000f000f7221 */ /* 0x004fca0000000100 */
[----:B------:R-:W-:Y:S04]  /*0200*/  STG.E desc[UR4][R6.64], R15 ;  /* 0x0000000f06007986 */ /* 0x000fe8000c101904 */
[----:B------:R-:W2:Y:S01]  /*0210*/  LDG.E R0, desc[UR4][R8.64] ;  /* 0x0000000408007981 */ /* 0x000ea2000c1e1900 */
[----:B---3--:R-:W-:-:S04]  /*0220*/  FADD R13, -R13, R2 ;  /* 0x000000020d0d7221 */ /* 0x008fc80000000100 */
[----:B--2---:R-:W-:-:S05]  /*0230*/  FADD R13, -R13, R0 ;  /* 0x000000000d0d7221 */ /* 0x004fca0000000100 */
[----:B------:R-:W-:Y:S01]  /*0240*/  STG.E desc[UR4][R8.64], R13 ;  /* 0x0000000d08007986 */ /* 0x000fe2000c101904 */
[----:B------:R-:W-:Y:S05]  /*0250*/  EXIT ;  /* 0x000000000000794d */ /* 0x000fea0003800000 */
.L_x_15:
        /* <DEDUP_REMOVED lines=10> */
.L_x_22:


//--------------------- .text.pressure            --------------------------
	.section	.text.pressure,"ax",@progbits
	.align	128
        .global         pressure
        .type           pressure,@function
        .size           pressure,(.L_x_23 - pressure)
        .other          pressure,@"STO_CUDA_ENTRY STV_DEFAULT"
pressure:
.text.pressure:
        /* <DEDUP_REMOVED lines=18> */
[CC--:B------:R-:W-:Y:S01]  /*0120*/  IMAD R2, R0.reuse, R3.reuse, R3 ;  /* 0x0000000300027224 */ /* 0x0c0fe200078e0203 */
[----:B------:R-:W-:Y:S01]  /*0130*/  IADD3 R11, PT, PT, -R3, RZ, RZ ;  /* 0x000000ff030b7210 */ /* 0x000fe20007ffe1ff */
[----:B------:R-:W1:Y:S01]  /*0140*/  LDCU.64 UR4, c[0x0][0x358] ;  /* 0x00006b00ff0477ac */ /* 0x000e620008000a00 */
[-C--:B------:R-:W-:Y:S02]  /*0150*/  IMAD R0, R0, R3.reuse, R6 ;  /* 0x0000000300007224 */ /* 0x080fe400078e0206 */
[----:B------:R-:W-:Y:S02]  /*0160*/  LEA R11, R11, R2, 0x1 ;  /* 0x000000020b0b7211 */ /* 0x000fe400078e08ff */
[----:B------:R-:W2:Y:S01]  /*0170*/  LDC.64 R4, c[0x0][0x390] ;  /* 0x0000e400ff047b82 */ /* 0x000ea20000000a00 */
[----:B------:R-:W-:Y:S02]  /*0180*/  IADD3 R7, PT, PT, R0, R3, RZ ;  /* 0x0000000300077210 */ /* 0x000fe40007ffe0ff */
[----:B------:R-:W-:-:S03]  /*0190*/  IADD3 R11, PT, PT, R6, R11, RZ ;  /* 0x0000000b060b7210 */ /* 0x000fc60007ffe0ff */
[----:B0-----:R-:W-:-:S04]  /*01a0*/  IMAD.WIDE R6, R7, 0x4, R8 ;  /* 0x0000000407067825 */ /* 0x001fc800078e0208 */
[----:B------:R-:W-:Y:S02]  /*01b0*/  IMAD.WIDE R8, R11, 0x4, R8 ;  /* 0x000000040b087825 */ /* 0x000fe400078e0208 */
[----:B-1----:R-:W3:Y:S01]  /*01c0*/  LDG.E R6, desc[UR4][R6.64] ;  /* 0x0000000406067981 */ /* 0x002ee2000c1e1900 */
[----:B------:R-:W0:Y:S01]  /*01d0*/  LDC.64 R10, c[0x0][0x380] ;  /* 0x0000e000ff0a7b82 */ /* 0x000e220000000a00 */
[----:B------:R-:W-:Y:S02]  /*01e0*/  IMAD.WIDE R2, R3, 0x4, R8 ;  /* 0x0000000403027825 */ /* 0x000fe400078e0208 */
[----:B------:R-:W3:Y:S02]  /*01f0*/  LDG.E R9, desc[UR4][R8.64] ;  /* 0x0000000408097981 */ /* 0x000ee4000c1e1900 */
[----:B--2---:R-:W-:Y:S02]  /*0200*/  IMAD.WIDE R4, R0, 0x4, R4 ;  /* 0x0000000400047825 */ /* 0x004fe400078e0204 */
[----:B------:R-:W2:Y:S04]  /*0210*/  LDG.E R13, desc[UR4][R2.64+0x4] ;  /* 0x00000404020d7981 */ /* 0x000ea8000c1e1900 */
[----:B------:R-:W4:Y:S04]  /*0220*/  LDG.E R15, desc[UR4][R2.64+-0x4] ;  /* 0xfffffc04020f7981 */ /* 0x000f28000c1e1900 */
[----:B------:R-:W5:Y:S01]  /*0230*/  LDG.E R5, desc[UR4][R4.64] ;  /* 0x0000000404057981 */ /* 0x000f62000c1e1900 */
[----:B---3--:R-:W-:Y:S01]  /*0240*/  FADD R12, R6, R9 ;  /* 0x00000009060c7221 */ /* 0x008fe20000000000 */
[----:B0-----:R-:W-:-:S04]  /*0250*/  IMAD.WIDE R6, R0, 0x4, R10 ;  /* 0x0000000400067825 */ /* 0x001fc800078e020a */
[----:B--2---:R-:W-:-:S04]  /*0260*/  FADD R12, R12, R13 ;  /* 0x0000000d0c0c7221 */ /* 0x004fc80000000000 */
[----:B----4-:R-:W-:-:S04]  /*0270*/  FADD R12, R12, R15 ;  /* 0x0000000f0c0c7221 */ /* 0x010fc80000000000 */
[----:B-----5:R-:W-:-:S04]  /*0280*/  FADD R12, R12, -R5 ;  /* 0x800000050c0c7221 */ /* 0x020fc80000000000 */
[----:B------:R-:W-:-:S05]  /*0290*/  FMUL R9, R12, 0.25 ;  /* 0x3e8000000c097820 */ /* 0x000fca0000400000 */
[----:B------:R-:W-:Y:S01]  /*02a0*/  STG.E desc[UR4][R6.64], R9 ;  /* 0x0000000906007986 */ /* 0x000fe2000c101904 */
[----:B------:R-:W-:Y:S05]  /*02b0*/  EXIT ;  /* 0x000000000000794d */ /* 0x000fea0003800000 */
.L_x_16:
        /* <DEDUP_REMOVED lines=12> */
.L_x_23:


//--------------------- .text.divergence          --------------------------
	.section	.text.divergence,"ax",@progbits
	.align	128
        .global         divergence
        .type           divergence,@function
        .size           divergence,(.L_x_24 - divergence)
        .other          divergence,@"STO_CUDA_ENTRY STV_DEFAULT"
divergence:
.text.divergence:
[----:B------:R-:W-:Y:S01]  /*0000*/  LDC R1, c[0x0][0x37c] ;  /* 0x0000df00ff017b82 */ /* 0x000fe20000000800 */
[----:B------:R-:W0:Y:S07]  /*0010*/  S2R R2, SR_TID.Y ;  /* 0x0000000000027919 */ /* 0x000e2e0000002200 */
[----:B------:R-:W1:Y:S01]  /*0020*/  LDC R0, c[0x0][0x360] ;  /* 0x0000d800ff007b82 */ /* 0x000e620000000800 */
[----:B------:R-:W2:Y:S01]  /*0030*/  LDCU.64 UR4, c[0x0][0x398] ;  /* 0x00007300ff0477ac */ /* 0x000ea20008000a00 */
[----:B------:R-:W1:Y:S06]  /*0040*/  S2R R3, SR_TID.X ;  /* 0x0000000000037919 */ /* 0x000e6c0000002100 */
[----:B------:R-:W0:Y:S08]  /*0050*/  S2UR UR7, SR_CTAID.Y ;  /* 0x00000000000779c3 */ /* 0x000e300000002600 */
[----:B------:R-:W0:Y:S01]  /*0060*/  LDC R7, c[0x0][0x364] ;  /* 0x0000d900ff077b82 */ /* 0x000e220000000800 */
[----:B--2---:R-:W-:-:S07]  /*0070*/  UIADD3 UR4, UPT, UPT, UR4, -0x1, URZ ;  /* 0xffffffff04047890 */ /* 0x004fce000fffe0ff */
[----:B------:R-:W1:Y:S01]  /*0080*/  S2UR UR6, SR_CTAID.X ;  /* 0x00000000000679c3 */ /* 0x000e620000002500 */
[----:B0-----:R-:W-:-:S05]  /*0090*/  IMAD R7, R7, UR7, R2 ;  /* 0x0000000707077c24 */ /* 0x001fca000f8e0202 */
[----:B------:R-:W-:Y:S01]  /*00a0*/  ISETP.NE.AND P0, PT, R7, RZ, PT ;  /* 0x000000ff0700720c */ /* 0x000fe20003f05270 */
[----:B-1----:R-:W-:Y:S01]  /*00b0*/  IMAD R0, R0, UR6, R3 ;  /* 0x0000000600007c24 */ /* 0x002fe2000f8e0203 */
[----:B------:R-:W-:-:S04]  /*00c0*/  UIADD3 UR6, UPT, UPT, UR5, -0x1, URZ ;  /* 0xffffffff05067890 */ /* 0x000fc8000fffe0ff */
[----:B------:R-:W-:-:S04]  /*00d0*/  ISETP.LT.OR P0, PT, R0, 0x1, !P0 ;  /* 0x000000010000780c */ /* 0x000fc80004701670 */
[----:B------:R-:W-:-:S04]  /*00e0*/  ISETP.GE.OR P0, PT, R0, UR6, P0 ;  /* 0x0000000600007c0c */ /* 0x000fc80008706670 */
[----:B------:R-:W-:-:S13]  /*00f0*/  ISETP.GE.OR P0, PT, R7, UR4, P0 ;  /* 0x0000000407007c0c */ /* 0x000fda0008706670 */
[----:B------:R-:W-:Y:S05]  /*0100*/  @P0 EXIT ;  /* 0x000000000000094d */ /* 0x000fea0003800000 */
[----:B------:R-:W0:Y:S01]  /*0110*/  LDC.64 R4, c[0x0][0x390] ;  /* 0x0000e400ff047b82 */ /* 0x000e220000000a00 */
[----:B------:R-:W1:Y:S01]  /*0120*/  LDCU.64 UR6, c[0x0][0x358] ;  /* 0x00006b00ff0677ac */ /* 0x000e620008000a00 */
[----:B------:R-:W-:-:S05]  /*0130*/  IMAD R11, R7, UR5, R0 ;  /* 0x00000005070b7c24 */ /* 0x000fca000f8e0200 */
[C---:B------:R-:W-:Y:S01]  /*0140*/  IADD3.X R9, PT, PT, R11.reuse, UR5, RZ, PT, !PT ;  /* 0x000000050b097c10 */ /* 0x040fe2000bffe4ff */
[----:B------:R-:W2:Y:S01]  /*0150*/  LDC.64 R2, c[0x0][0x388] ;  /* 0x0000e200ff027b82 */ /* 0x000ea20000000a00 */
[----:B0-----:R-:W-:-:S04]  /*0160*/  IMAD.WIDE R6, R11, 0x4, R4 ;  /* 0x000000040b067825 */ /* 0x001fc800078e0204 */
[----:B------:R-:W-:Y:S02]  /*0170*/  IMAD.WIDE R4, R9, 0x4, R4 ;  /* 0x0000000409047825 */ /* 0x000fe400078e0204 */
[----:B-1----:R-:W3:Y:S01]  /*0180*/  LDG.E R7, desc[UR6][R6.64] ;  /* 0x0000000606077981 */ /* 0x002ee2000c1e1900 */
[----:B------:R-:W0:Y:S01]  /*0190*/  LDC.64 R8, c[0x0][0x380] ;  /* 0x0000e000ff087b82 */ /* 0x000e220000000a00 */
[C---:B--2---:R-:W-:Y:S02]  /*01a0*/  IMAD.WIDE R2, R11.reuse, 0x4, R2 ;  /* 0x000000040b027825 */ /* 0x044fe400078e0202 */
[----:B------:R-:W3:Y:S04]  /*01b0*/  LDG.E R4, desc[UR6][R4.64] ;  /* 0x0000000604047981 */ /* 0x000ee8000c1e1900 */
[----:B------:R-:W2:Y:S04]  /*01c0*/  LDG.E R0, desc[UR6][R2.64+0x4] ;  /* 0x0000040602007981 */ /* 0x000ea8000c1e1900 */
[----:B------:R-:W2:Y:S01]  /*01d0*/  LDG.E R13, desc[UR6][R2.64] ;  /* 0x00000006020d7981 */ /* 0x000ea2000c1e1900 */
[----:B0-----:R-:W-:-:S04]  /*01e0*/  IMAD.WIDE R8, R11, 0x4, R8 ;  /* 0x000000040b087825 */ /* 0x001fc800078e0208 */
[----:B--2---:R-:W-:Y:S01]  /*01f0*/  FADD R0, R0, -R13 ;  /* 0x8000000d00007221 */ /* 0x004fe20000000000 */
[----:B---3--:R-:W-:-:S04]  /*0200*/  FADD R13, R4, -R7 ;  /* 0x80000007040d7221 */ /* 0x008fc80000000000 */
[----:B------:R-:W-:-:S05]  /*0210*/  FADD R13, R0, R13 ;  /* 0x0000000d000d7221 */ /* 0x000fca0000000000 */
[----:B------:R-:W-:Y:S01]  /*0220*/  STG.E desc[UR6][R8.64], R13 ;  /* 0x0000000d08007986 */ /* 0x000fe2000c101906 */
[----:B------:R-:W-:Y:S05]  /*0230*/  EXIT ;  /* 0x000000000000794d */ /* 0x000fea0003800000 */
.L_x_17:
        /* <DEDUP_REMOVED lines=12> */
.L_x_24:


//--------------------- .nv.shared.reserved.0     --------------------------
	.section	.nv.shared.reserved.0,"aw",@nobits
	.weak		__nv_reservedSMEM_offset_0_alias
	.size		__nv_reservedSMEM_offset_0_alias, 0, 64
	.other		__nv_reservedSMEM_offset_0_alias,@"STO_CUDA_RESERVED_SHARED STV_DEFAULT"
__nv_reservedSMEM_offset_0_alias:
	.zero		0
	.zero		64


//--------------------- .nv.constant0.advect_smoke --------------------------
	.section	.nv.constant0.advect_smoke,"a",@progbits
	.sectionflags	@""
	.align	4
.nv.constant0.advect_smoke:
	.zero		944


//--------------------- .nv.constant0.advect_velocity --------------------------
	.section	.nv.constant0.advect_velocity,"a",@progbits
	.sectionflags	@""
	.align	4
.nv.constant0.advect_velocity:
	.zero		952


//--------------------- .nv.constant0.incompress  --------------------------
	.section	.nv.constant0.incompress,"a",@progbits
	.sectionflags	@""
	.align	4
.nv.constant0.incompress:
	.zero		928


//--------------------- .nv.constant0.pressure    --------------------------
	.section	.nv.constant0.pressure,"a",@progbits
	.sectionflags	@""
	.align	4
.nv.constant0.pressure:
	.zero		928


//--------------------- .nv.constant0.divergence  --------------------------
	.section	.nv.constant0.divergence,"a",@progbits
	.sectionflags	@""
	.align	4
.nv.constant0.divergence:
	.zero		928


//--------------------- SYMBOLS --------------------------

	.type		.nv.reservedSmem.offset0,@object
	.size		.nv.reservedSmem.offset0,0x4
